//
// Generated by NVIDIA NVVM Compiler
//
// Compiler Build ID: CL-36424714
// Cuda compilation tools, release 13.0, V13.0.88
// Based on NVVM 20.0.0
//

.version 9.0
.target sm_100
.address_size 64

	// .globl	_Z21kernelWeightedSigmoidPdS_S_i

.visible .entry _Z21kernelWeightedSigmoidPdS_S_i(
	.param .u64 .ptr .align 1 _Z21kernelWeightedSigmoidPdS_S_i_param_0,
	.param .u64 .ptr .align 1 _Z21kernelWeightedSigmoidPdS_S_i_param_1,
	.param .u64 .ptr .align 1 _Z21kernelWeightedSigmoidPdS_S_i_param_2,
	.param .u32 _Z21kernelWeightedSigmoidPdS_S_i_param_3
)
{
	.reg .pred 	%p<5>;
	.reg .b32 	%r<21>;
	.reg .b32 	%f<3>;
	.reg .b64 	%rd<19>;
	.reg .b64 	%fd<80>;

	ld.param.u64 	%rd8, [_Z21kernelWeightedSigmoidPdS_S_i_param_0];
	ld.param.u64 	%rd9, [_Z21kernelWeightedSigmoidPdS_S_i_param_1];
	ld.param.u64 	%rd7, [_Z21kernelWeightedSigmoidPdS_S_i_param_2];
	cvta.to.global.u64 	%rd10, %rd9;
	cvta.to.global.u64 	%rd11, %rd8;
	mov.u32 	%r1, %tid.x;
	mul.wide.u32 	%rd12, %r1, 6272;
	add.s64 	%rd13, %rd12, %rd11;
	add.s64 	%rd18, %rd13, 64;
	add.s64 	%rd17, %rd10, 64;
	mov.f64 	%fd78, 0d0000000000000000;
	mov.b32 	%r20, 0;
$L__BB0_1:
	ld.global.f64 	%fd8, [%rd18+-64];
	ld.global.f64 	%fd9, [%rd17+-64];
	fma.rn.f64 	%fd10, %fd8, %fd9, %fd78;
	ld.global.f64 	%fd11, [%rd18+-56];
	ld.global.f64 	%fd12, [%rd17+-56];
	fma.rn.f64 	%fd13, %fd11, %fd12, %fd10;
	ld.global.f64 	%fd14, [%rd18+-48];
	ld.global.f64 	%fd15, [%rd17+-48];
	fma.rn.f64 	%fd16, %fd14, %fd15, %fd13;
	ld.global.f64 	%fd17, [%rd18+-40];
	ld.global.f64 	%fd18, [%rd17+-40];
	fma.rn.f64 	%fd19, %fd17, %fd18, %fd16;
	ld.global.f64 	%fd20, [%rd18+-32];
	ld.global.f64 	%fd21, [%rd17+-32];
	fma.rn.f64 	%fd22, %fd20, %fd21, %fd19;
	ld.global.f64 	%fd23, [%rd18+-24];
	ld.global.f64 	%fd24, [%rd17+-24];
	fma.rn.f64 	%fd25, %fd23, %fd24, %fd22;
	ld.global.f64 	%fd26, [%rd18+-16];
	ld.global.f64 	%fd27, [%rd17+-16];
	fma.rn.f64 	%fd28, %fd26, %fd27, %fd25;
	ld.global.f64 	%fd29, [%rd18+-8];
	ld.global.f64 	%fd30, [%rd17+-8];
	fma.rn.f64 	%fd31, %fd29, %fd30, %fd28;
	ld.global.f64 	%fd32, [%rd18];
	ld.global.f64 	%fd33, [%rd17];
	fma.rn.f64 	%fd34, %fd32, %fd33, %fd31;
	ld.global.f64 	%fd35, [%rd18+8];
	ld.global.f64 	%fd36, [%rd17+8];
	fma.rn.f64 	%fd37, %fd35, %fd36, %fd34;
	ld.global.f64 	%fd38, [%rd18+16];
	ld.global.f64 	%fd39, [%rd17+16];
	fma.rn.f64 	%fd40, %fd38, %fd39, %fd37;
	ld.global.f64 	%fd41, [%rd18+24];
	ld.global.f64 	%fd42, [%rd17+24];
	fma.rn.f64 	%fd43, %fd41, %fd42, %fd40;
	ld.global.f64 	%fd44, [%rd18+32];
	ld.global.f64 	%fd45, [%rd17+32];
	fma.rn.f64 	%fd46, %fd44, %fd45, %fd43;
	ld.global.f64 	%fd47, [%rd18+40];
	ld.global.f64 	%fd48, [%rd17+40];
	fma.rn.f64 	%fd49, %fd47, %fd48, %fd46;
	ld.global.f64 	%fd50, [%rd18+48];
	ld.global.f64 	%fd51, [%rd17+48];
	fma.rn.f64 	%fd52, %fd50, %fd51, %fd49;
	ld.global.f64 	%fd53, [%rd18+56];
	ld.global.f64 	%fd54, [%rd17+56];
	fma.rn.f64 	%fd78, %fd53, %fd54, %fd52;
	add.s32 	%r20, %r20, 16;
	add.s64 	%rd18, %rd18, 128;
	add.s64 	%rd17, %rd17, 128;
	setp.ne.s32 	%p1, %r20, 784;
	@%p1 bra 	$L__BB0_1;
	neg.f64 	%fd55, %fd78;
	fma.rn.f64 	%fd56, %fd78, 0dBFF71547652B82FE, 0d4338000000000000;
	{
	.reg .b32 %temp; 
	mov.b64 	{%r4, %temp}, %fd56;
	}
	mov.f64 	%fd57, 0dC338000000000000;
	add.rn.f64 	%fd58, %fd56, %fd57;
	fma.rn.f64 	%fd59, %fd58, 0dBFE62E42FEFA39EF, %fd55;
	fma.rn.f64 	%fd60, %fd58, 0dBC7ABC9E3B39803F, %fd59;
	fma.rn.f64 	%fd61, %fd60, 0d3E5ADE1569CE2BDF, 0d3E928AF3FCA213EA;
	fma.rn.f64 	%fd62, %fd61, %fd60, 0d3EC71DEE62401315;
	fma.rn.f64 	%fd63, %fd62, %fd60, 0d3EFA01997C89EB71;
	fma.rn.f64 	%fd64, %fd63, %fd60, 0d3F2A01A014761F65;
	fma.rn.f64 	%fd65, %fd64, %fd60, 0d3F56C16C1852B7AF;
	fma.rn.f64 	%fd66, %fd65, %fd60, 0d3F81111111122322;
	fma.rn.f64 	%fd67, %fd66, %fd60, 0d3FA55555555502A1;
	fma.rn.f64 	%fd68, %fd67, %fd60, 0d3FC5555555555511;
	fma.rn.f64 	%fd69, %fd68, %fd60, 0d3FE000000000000B;
	fma.rn.f64 	%fd70, %fd69, %fd60, 0d3FF0000000000000;
	fma.rn.f64 	%fd71, %fd70, %fd60, 0d3FF0000000000000;
	{
	.reg .b32 %temp; 
	mov.b64 	{%r5, %temp}, %fd71;
	}
	{
	.reg .b32 %temp; 
	mov.b64 	{%temp, %r6}, %fd71;
	}
	shl.b32 	%r8, %r4, 20;
	add.s32 	%r9, %r8, %r6;
	mov.b64 	%fd79, {%r5, %r9};
	{
	.reg .b32 %temp; 
	mov.b64 	{%temp, %r10}, %fd55;
	}
	mov.b32 	%f2, %r10;
	abs.f32 	%f1, %f2;
	setp.lt.f32 	%p2, %f1, 0f4086232B;
	@%p2 bra 	$L__BB0_5;
	setp.gt.f64 	%p3, %fd78, 0d0000000000000000;
	mov.f64 	%fd72, 0d7FF0000000000000;
	sub.f64 	%fd73, %fd72, %fd78;
	selp.f64 	%fd79, 0d0000000000000000, %fd73, %p3;
	setp.geu.f32 	%p4, %f1, 0f40874800;
	@%p4 bra 	$L__BB0_5;
	shr.u32 	%r11, %r4, 31;
	add.s32 	%r12, %r4, %r11;
	shr.s32 	%r13, %r12, 1;
	shl.b32 	%r14, %r13, 20;
	add.s32 	%r15, %r6, %r14;
	mov.b64 	%fd74, {%r5, %r15};
	sub.s32 	%r16, %r4, %r13;
	shl.b32 	%r17, %r16, 20;
	add.s32 	%r18, %r17, 1072693248;
	mov.b32 	%r19, 0;
	mov.b64 	%fd75, {%r19, %r18};
	mul.f64 	%fd79, %fd75, %fd74;
$L__BB0_5:
	cvta.to.global.u64 	%rd14, %rd7;
	add.f64 	%fd76, %fd79, 0d3FF0000000000000;
	rcp.rn.f64 	%fd77, %fd76;
	mul.wide.u32 	%rd15, %r1, 8;
	add.s64 	%rd16, %rd14, %rd15;
	st.global.f64 	[%rd16], %fd77;
	ret;

}
	// .globl	_Z18kernelUpdateWeightPdPiS_S_idS_
.visible .entry _Z18kernelUpdateWeightPdPiS_S_idS_(
	.param .u64 .ptr .align 1 _Z18kernelUpdateWeightPdPiS_S_idS__param_0,
	.param .u64 .ptr .align 1 _Z18kernelUpdateWeightPdPiS_S_idS__param_1,
	.param .u64 .ptr .align 1 _Z18kernelUpdateWeightPdPiS_S_idS__param_2,
	.param .u64 .ptr .align 1 _Z18kernelUpdateWeightPdPiS_S_idS__param_3,
	.param .u32 _Z18kernelUpdateWeightPdPiS_S_idS__param_4,
	.param .f64 _Z18kernelUpdateWeightPdPiS_S_idS__param_5,
	.param .u64 .ptr .align 1 _Z18kernelUpdateWeightPdPiS_S_idS__param_6
)
{
	.reg .pred 	%p<10>;
	.reg .b32 	%r<42>;
	.reg .b64 	%rd<55>;
	.reg .b64 	%fd<100>;

	ld.param.u64 	%rd15, [_Z18kernelUpdateWeightPdPiS_S_idS__param_0];
	ld.param.u64 	%rd16, [_Z18kernelUpdateWeightPdPiS_S_idS__param_1];
	ld.param.u64 	%rd14, [_Z18kernelUpdateWeightPdPiS_S_idS__param_2];
	ld.param.u64 	%rd17, [_Z18kernelUpdateWeightPdPiS_S_idS__param_3];
	ld.param.u32 	%r13, [_Z18kernelUpdateWeightPdPiS_S_idS__param_4];
	ld.param.f64 	%fd14, [_Z18kernelUpdateWeightPdPiS_S_idS__param_5];
	ld.param.u64 	%rd18, [_Z18kernelUpdateWeightPdPiS_S_idS__param_6];
	cvta.to.global.u64 	%rd1, %rd15;
	cvta.to.global.u64 	%rd2, %rd16;
	cvta.to.global.u64 	%rd3, %rd17;
	cvta.to.global.u64 	%rd19, %rd18;
	mov.u32 	%r1, %tid.x;
	mul.wide.u32 	%rd20, %r1, 8;
	add.s64 	%rd4, %rd19, %rd20;
	ld.global.f64 	%fd99, [%rd4];
	setp.lt.s32 	%p1, %r13, 1;
	@%p1 bra 	$L__BB1_12;
	and.b32  	%r2, %r13, 7;
	setp.lt.u32 	%p2, %r13, 8;
	mov.b32 	%r40, 0;
	@%p2 bra 	$L__BB1_4;
	and.b32  	%r40, %r13, 2147483640;
	neg.s32 	%r38, %r40;
	add.s64 	%rd54, %rd3, 32;
	add.s64 	%rd53, %rd2, 16;
	add.s64 	%rd22, %rd20, %rd1;
	add.s64 	%rd52, %rd22, 25088;
$L__BB1_3:
	.pragma "nounroll";
	ld.global.f64 	%fd16, [%rd54+-32];
	ld.global.u32 	%r15, [%rd53+-16];
	cvt.rn.f64.s32 	%fd17, %r15;
	sub.f64 	%fd18, %fd16, %fd17;
	ld.global.f64 	%fd19, [%rd52+-25088];
	fma.rn.f64 	%fd20, %fd19, %fd18, %fd99;
	ld.global.f64 	%fd21, [%rd54+-24];
	ld.global.u32 	%r16, [%rd53+-12];
	cvt.rn.f64.s32 	%fd22, %r16;
	sub.f64 	%fd23, %fd21, %fd22;
	ld.global.f64 	%fd24, [%rd52+-18816];
	fma.rn.f64 	%fd25, %fd24, %fd23, %fd20;
	ld.global.f64 	%fd26, [%rd54+-16];
	ld.global.u32 	%r17, [%rd53+-8];
	cvt.rn.f64.s32 	%fd27, %r17;
	sub.f64 	%fd28, %fd26, %fd27;
	ld.global.f64 	%fd29, [%rd52+-12544];
	fma.rn.f64 	%fd30, %fd29, %fd28, %fd25;
	ld.global.f64 	%fd31, [%rd54+-8];
	ld.global.u32 	%r18, [%rd53+-4];
	cvt.rn.f64.s32 	%fd32, %r18;
	sub.f64 	%fd33, %fd31, %fd32;
	ld.global.f64 	%fd34, [%rd52+-6272];
	fma.rn.f64 	%fd35, %fd34, %fd33, %fd30;
	ld.global.f64 	%fd36, [%rd54];
	ld.global.u32 	%r19, [%rd53];
	cvt.rn.f64.s32 	%fd37, %r19;
	sub.f64 	%fd38, %fd36, %fd37;
	ld.global.f64 	%fd39, [%rd52];
	fma.rn.f64 	%fd40, %fd39, %fd38, %fd35;
	ld.global.f64 	%fd41, [%rd54+8];
	ld.global.u32 	%r20, [%rd53+4];
	cvt.rn.f64.s32 	%fd42, %r20;
	sub.f64 	%fd43, %fd41, %fd42;
	ld.global.f64 	%fd44, [%rd52+6272];
	fma.rn.f64 	%fd45, %fd44, %fd43, %fd40;
	ld.global.f64 	%fd46, [%rd54+16];
	ld.global.u32 	%r21, [%rd53+8];
	cvt.rn.f64.s32 	%fd47, %r21;
	sub.f64 	%fd48, %fd46, %fd47;
	ld.global.f64 	%fd49, [%rd52+12544];
	fma.rn.f64 	%fd50, %fd49, %fd48, %fd45;
	ld.global.f64 	%fd51, [%rd54+24];
	ld.global.u32 	%r22, [%rd53+12];
	cvt.rn.f64.s32 	%fd52, %r22;
	sub.f64 	%fd53, %fd51, %fd52;
	ld.global.f64 	%fd54, [%rd52+18816];
	fma.rn.f64 	%fd99, %fd54, %fd53, %fd50;
	add.s32 	%r38, %r38, 8;
	add.s64 	%rd54, %rd54, 64;
	add.s64 	%rd53, %rd53, 32;
	add.s64 	%rd52, %rd52, 50176;
	setp.ne.s32 	%p3, %r38, 0;
	@%p3 bra 	$L__BB1_3;
$L__BB1_4:
	setp.eq.s32 	%p4, %r2, 0;
	@%p4 bra 	$L__BB1_12;
	and.b32  	%r8, %r13, 3;
	setp.lt.u32 	%p5, %r2, 4;
	@%p5 bra 	$L__BB1_7;
	mul.wide.u32 	%rd23, %r40, 8;
	add.s64 	%rd24, %rd3, %rd23;
	ld.global.f64 	%fd56, [%rd24];
	mul.wide.u32 	%rd25, %r40, 4;
	add.s64 	%rd26, %rd2, %rd25;
	ld.global.u32 	%r23, [%rd26];
	cvt.rn.f64.s32 	%fd57, %r23;
	sub.f64 	%fd58, %fd56, %fd57;
	mad.lo.s32 	%r24, %r40, 784, %r1;
	mul.wide.u32 	%rd27, %r24, 8;
	add.s64 	%rd28, %rd1, %rd27;
	ld.global.f64 	%fd59, [%rd28];
	fma.rn.f64 	%fd60, %fd59, %fd58, %fd99;
	ld.global.f64 	%fd61, [%rd24+8];
	ld.global.u32 	%r25, [%rd26+4];
	cvt.rn.f64.s32 	%fd62, %r25;
	sub.f64 	%fd63, %fd61, %fd62;
	add.s32 	%r26, %r24, 784;
	mul.wide.u32 	%rd29, %r26, 8;
	add.s64 	%rd30, %rd1, %rd29;
	ld.global.f64 	%fd64, [%rd30];
	fma.rn.f64 	%fd65, %fd64, %fd63, %fd60;
	ld.global.f64 	%fd66, [%rd24+16];
	ld.global.u32 	%r27, [%rd26+8];
	cvt.rn.f64.s32 	%fd67, %r27;
	sub.f64 	%fd68, %fd66, %fd67;
	add.s32 	%r28, %r24, 1568;
	mul.wide.u32 	%rd31, %r28, 8;
	add.s64 	%rd32, %rd1, %rd31;
	ld.global.f64 	%fd69, [%rd32];
	fma.rn.f64 	%fd70, %fd69, %fd68, %fd65;
	ld.global.f64 	%fd71, [%rd24+24];
	ld.global.u32 	%r29, [%rd26+12];
	cvt.rn.f64.s32 	%fd72, %r29;
	sub.f64 	%fd73, %fd71, %fd72;
	add.s32 	%r30, %r24, 2352;
	mul.wide.u32 	%rd33, %r30, 8;
	add.s64 	%rd34, %rd1, %rd33;
	ld.global.f64 	%fd74, [%rd34];
	fma.rn.f64 	%fd99, %fd74, %fd73, %fd70;
	add.s32 	%r40, %r40, 4;
$L__BB1_7:
	setp.eq.s32 	%p6, %r8, 0;
	@%p6 bra 	$L__BB1_12;
	setp.eq.s32 	%p7, %r8, 1;
	@%p7 bra 	$L__BB1_10;
	mul.wide.u32 	%rd35, %r40, 8;
	add.s64 	%rd36, %rd3, %rd35;
	ld.global.f64 	%fd76, [%rd36];
	mul.wide.u32 	%rd37, %r40, 4;
	add.s64 	%rd38, %rd2, %rd37;
	ld.global.u32 	%r31, [%rd38];
	cvt.rn.f64.s32 	%fd77, %r31;
	sub.f64 	%fd78, %fd76, %fd77;
	mad.lo.s32 	%r32, %r40, 784, %r1;
	mul.wide.u32 	%rd39, %r32, 8;
	add.s64 	%rd40, %rd1, %rd39;
	ld.global.f64 	%fd79, [%rd40];
	fma.rn.f64 	%fd80, %fd79, %fd78, %fd99;
	ld.global.f64 	%fd81, [%rd36+8];
	ld.global.u32 	%r33, [%rd38+4];
	cvt.rn.f64.s32 	%fd82, %r33;
	sub.f64 	%fd83, %fd81, %fd82;
	add.s32 	%r34, %r32, 784;
	mul.wide.u32 	%rd41, %r34, 8;
	add.s64 	%rd42, %rd1, %rd41;
	ld.global.f64 	%fd84, [%rd42];
	fma.rn.f64 	%fd99, %fd84, %fd83, %fd80;
	add.s32 	%r40, %r40, 2;
$L__BB1_10:
	and.b32  	%r35, %r13, 1;
	setp.eq.b32 	%p8, %r35, 1;
	not.pred 	%p9, %p8;
	@%p9 bra 	$L__BB1_12;
	mul.wide.u32 	%rd43, %r40, 8;
	add.s64 	%rd44, %rd3, %rd43;
	ld.global.f64 	%fd85, [%rd44];
	mul.wide.u32 	%rd45, %r40, 4;
	add.s64 	%rd46, %rd2, %rd45;
	ld.global.u32 	%r36, [%rd46];
	cvt.rn.f64.s32 	%fd86, %r36;
	sub.f64 	%fd87, %fd85, %fd86;
	mad.lo.s32 	%r37, %r40, 784, %r1;
	mul.wide.u32 	%rd47, %r37, 8;
	add.s64 	%rd48, %rd1, %rd47;
	ld.global.f64 	%fd88, [%rd48];
	fma.rn.f64 	%fd99, %fd88, %fd87, %fd99;
$L__BB1_12:
	cvta.to.global.u64 	%rd49, %rd14;
	mul.f64 	%fd89, %fd14, %fd99;
	mul.wide.u32 	%rd50, %r1, 8;
	add.s64 	%rd51, %rd49, %rd50;
	ld.global.f64 	%fd90, [%rd51];
	sub.f64 	%fd91, %fd90, %fd89;
	st.global.f64 	[%rd51], %fd91;
	st.global.f64 	[%rd4], %fd99;
	ret;

}


// ===== COMPILED SASS (sm_100) =====

	.target	sm_100

	.elftype	@"ET_EXEC"


//--------------------- .note.nv.tkinfo           --------------------------
	.section	.note.nv.tkinfo,"",@"SHT_NOTE"
	.sectionflags	@"SHF_NOTE_NV_TKINFO"
	.tkinfo
        /*0018*/ 	.word	0x00000002
        /*0030*/ 	.string	""
        /*0030*/ 	.string	"ptxas"
        /*0030*/ 	.string	"Cuda compilation tools, release 13.0, V13.0.88"
        /*0030*/ 	.string	"Build cuda_13.0.r13.0/compiler.36424714_0"
        /*0030*/ 	.string	"-arch sm_100 -m 64 "



//--------------------- .note.nv.cuinfo           --------------------------
	.section	.note.nv.cuinfo,"",@"SHT_NOTE"
	.sectionflags	@"SHF_NOTE_NV_CUINFO"
        /*0018*/ 	.short	0x0002
        /*001a*/ 	.short	0x0064
        /*001c*/ 	.short	0x0082
	.zero		2


//--------------------- .nv.info                  --------------------------
	.section	.nv.info,"",@"SHT_CUDA_INFO"
	.align	4


	//----- nvinfo : EIATTR_REGCOUNT
	.align		4
        /*0000*/ 	.byte	0x04, 0x2f
        /*0002*/ 	.short	(.L_1 - .L_0)
	.align		4
.L_0:
        /*0004*/ 	.word	index@(_Z21kernelWeightedSigmoidPdS_S_i)
        /*0008*/ 	.word	0x0000001a


	//----- nvinfo : EIATTR_FRAME_SIZE
	.align		4
.L_1:
        /*000c*/ 	.byte	0x04, 0x11
        /*000e*/ 	.short	(.L_3 - .L_2)
	.align		4
.L_2:
        /*0010*/ 	.word	index@($__internal_0_$__cuda_sm20_dblrcp_rn_slowpath_v3)
        /*0014*/ 	.word	0x00000000


	//----- nvinfo : EIATTR_FRAME_SIZE
	.align		4
.L_3:
        /*0018*/ 	.byte	0x04, 0x11
        /*001a*/ 	.short	(.L_5 - .L_4)
	.align		4
.L_4:
        /*001c*/ 	.word	index@(_Z21kernelWeightedSigmoidPdS_S_i)
        /*0020*/ 	.word	0x00000000


	//----- nvinfo : EIATTR_REGCOUNT
	.align		4
.L_5:
        /*0024*/ 	.byte	0x04, 0x2f
        /*0026*/ 	.short	(.L_7 - .L_6)
	.align		4
.L_6:
        /*0028*/ 	.word	index@(_Z18kernelUpdateWeightPdPiS_S_idS_)
        /*002c*/ 	.word	0x00000020


	//----- nvinfo : EIATTR_FRAME_SIZE
	.align		4
.L_7:
        /*0030*/ 	.byte	0x04, 0x11
        /*0032*/ 	.short	(.L_9 - .L_8)
	.align		4
.L_8:
        /*0034*/ 	.word	index@(_Z18kernelUpdateWeightPdPiS_S_idS_)
        /*0038*/ 	.word	0x00000000


	//----- nvinfo : EIATTR_MIN_STACK_SIZE
	.align		4
.L_9:
        /*003c*/ 	.byte	0x04, 0x12
        /*003e*/ 	.short	(.L_11 - .L_10)
	.align		4
.L_10:
        /*0040*/ 	.word	index@(_Z18kernelUpdateWeightPdPiS_S_idS_)
        /*0044*/ 	.word	0x00000000


	//----- nvinfo : EIATTR_MIN_STACK_SIZE
	.align		4
.L_11:
        /*0048*/ 	.byte	0x04, 0x12
        /*004a*/ 	.short	(.L_13 - .L_12)
	.align		4
.L_12:
        /*004c*/ 	.word	index@(_Z21kernelWeightedSigmoidPdS_S_i)
        /*0050*/ 	.word	0x00000000
.L_13:


//--------------------- .nv.compat                --------------------------
	.section	.nv.compat,"",@"SHT_CUDA_COMPAT_INFO"
	.align	4
        /*0000*/ 	.byte	0x02, 0x09, 0x00, 0x00, 0x02, 0x02, 0x01, 0x00, 0x02, 0x05, 0x05, 0x00, 0x03, 0x07, 0x01, 0x01
        /*0010*/ 	.byte	0x02, 0x03, 0x00, 0x00, 0x02, 0x06, 0x01, 0x00, 0x04, 0x0b, 0x08, 0x00, 0x01, 0x00, 0x00, 0x00
        /*0020*/ 	.byte	0x00, 0x00, 0x00, 0x00


//--------------------- .nv.info._Z18kernelUpdateWeightPdPiS_S_idS_ --------------------------
	.section	.nv.info._Z18kernelUpdateWeightPdPiS_S_idS_,"",@"SHT_CUDA_INFO"
	.sectionflags	@""
	.align	4


	//----- nvinfo : EIATTR_CUDA_API_VERSION
	.align		4
        /*0000*/ 	.byte	0x04, 0x37
        /*0002*/ 	.short	(.L_15 - .L_14)
.L_14:
        /*0004*/ 	.word	0x00000082


	//----- nvinfo : EIATTR_KPARAM_INFO
	.align		4
.L_15:
        /*0008*/ 	.byte	0x04, 0x17
        /*000a*/ 	.short	(.L_17 - .L_16)
.L_16:
        /*000c*/ 	.word	0x00000000
        /*0010*/ 	.short	0x0006
        /*0012*/ 	.short	0x0030
        /*0014*/ 	.byte	0x00, 0xf5, 0x21, 0x00


	//----- nvinfo : EIATTR_KPARAM_INFO
	.align		4
.L_17:
        /*0018*/ 	.byte	0x04, 0x17
        /*001a*/ 	.short	(.L_19 - .L_18)
.L_18:
        /*001c*/ 	.word	0x00000000
        /*0020*/ 	.short	0x0005
        /*0022*/ 	.short	0x0028
        /*0024*/ 	.byte	0x00, 0xf0, 0x21, 0x00


	//----- nvinfo : EIATTR_KPARAM_INFO
	.align		4
.L_19:
        /*0028*/ 	.byte	0x04, 0x17
        /*002a*/ 	.short	(.L_21 - .L_20)
.L_20:
        /*002c*/ 	.word	0x00000000
        /*0030*/ 	.short	0x0004
        /*0032*/ 	.short	0x0020
        /*0034*/ 	.byte	0x00, 0xf0, 0x11, 0x00


	//----- nvinfo : EIATTR_KPARAM_INFO
	.align		4
.L_21:
        /*0038*/ 	.byte	0x04, 0x17
        /*003a*/ 	.short	(.L_23 - .L_22)
.L_22:
        /*003c*/ 	.word	0x00000000
        /*0040*/ 	.short	0x0003
        /*0042*/ 	.short	0x0018
        /*0044*/ 	.byte	0x00, 0xf5, 0x21, 0x00


	//----- nvinfo : EIATTR_KPARAM_INFO
	.align		4
.L_23:
        /*0048*/ 	.byte	0x04, 0x17
        /*004a*/ 	.short	(.L_25 - .L_24)
.L_24:
        /*004c*/ 	.word	0x00000000
        /*0050*/ 	.short	0x0002
        /*0052*/ 	.short	0x0010
        /*0054*/ 	.byte	0x00, 0xf5, 0x21, 0x00


	//----- nvinfo : EIATTR_KPARAM_INFO
	.align		4
.L_25:
        /*0058*/ 	.byte	0x04, 0x17
        /*005a*/ 	.short	(.L_27 - .L_26)
.L_26:
        /*005c*/ 	.word	0x00000000
        /*0060*/ 	.short	0x0001
        /*0062*/ 	.short	0x0008
        /*0064*/ 	.byte	0x00, 0xf5, 0x21, 0x00


	//----- nvinfo : EIATTR_KPARAM_INFO
	.align		4
.L_27:
        /*0068*/ 	.byte	0x04, 0x17
        /*006a*/ 	.short	(.L_29 - .L_28)
.L_28:
        /*006c*/ 	.word	0x00000000
        /*0070*/ 	.short	0x0000
        /*0072*/ 	.short	0x0000
        /*0074*/ 	.byte	0x00, 0xf5, 0x21, 0x00


	//----- nvinfo : EIATTR_SPARSE_MMA_MASK
	.align		4
.L_29:
        /*0078*/ 	.byte	0x03, 0x50
        /*007a*/ 	.short	0x0000


	//----- nvinfo : EIATTR_MAXREG_COUNT
	.align		4
        /*007c*/ 	.byte	0x03, 0x1b
        /*007e*/ 	.short	0x00ff


	//----- nvinfo : EIATTR_MERCURY_ISA_VERSION
	.align		4
        /*0080*/ 	.byte	0x03, 0x5f
        /*0082*/ 	.short	0x0101


	//----- nvinfo : EIATTR_VRC_CTA_INIT_COUNT
	.align		4
        /*0084*/ 	.byte	0x02, 0x4a
	.zero		1
	.zero		1


	//----- nvinfo : EIATTR_EXIT_INSTR_OFFSETS
	.align		4
        /*0088*/ 	.byte	0x04, 0x1c
        /*008a*/ 	.short	(.L_31 - .L_30)


	//   ....[0]....
.L_30:
        /*008c*/ 	.word	0x00000b30


	//----- nvinfo : EIATTR_CBANK_PARAM_SIZE
	.align		4
.L_31:
        /*0090*/ 	.byte	0x03, 0x19
        /*0092*/ 	.short	0x0038


	//----- nvinfo : EIATTR_PARAM_CBANK
	.align		4
        /*0094*/ 	.byte	0x04, 0x0a
        /*0096*/ 	.short	(.L_33 - .L_32)
	.align		4
.L_32:
        /*0098*/ 	.word	index@(.nv.constant0._Z18kernelUpdateWeightPdPiS_S_idS_)
        /*009c*/ 	.short	0x0380
        /*009e*/ 	.short	0x0038


	//----- nvinfo : EIATTR_SW_WAR
	.align		4
.L_33:
        /*00a0*/ 	.byte	0x04, 0x36
        /*00a2*/ 	.short	(.L_35 - .L_34)
.L_34:
        /*00a4*/ 	.word	0x00000008
.L_35:


//--------------------- .nv.info._Z21kernelWeightedSigmoidPdS_S_i --------------------------
	.section	.nv.info._Z21kernelWeightedSigmoidPdS_S_i,"",@"SHT_CUDA_INFO"
	.sectionflags	@""
	.align	4


	//----- nvinfo : EIATTR_CUDA_API_VERSION
	.align		4
        /*0000*/ 	.byte	0x04, 0x37
        /*0002*/ 	.short	(.L_37 - .L_36)
.L_36:
        /*0004*/ 	.word	0x00000082


	//----- nvinfo : EIATTR_KPARAM_INFO
	.align		4
.L_37:
        /*0008*/ 	.byte	0x04, 0x17
        /*000a*/ 	.short	(.L_39 - .L_38)
.L_38:
        /*000c*/ 	.word	0x00000000
        /*0010*/ 	.short	0x0003
        /*0012*/ 	.short	0x0018
        /*0014*/ 	.byte	0x00, 0xf0, 0x11, 0x00


	//----- nvinfo : EIATTR_KPARAM_INFO
	.align		4
.L_39:
        /*0018*/ 	.byte	0x04, 0x17
        /*001a*/ 	.short	(.L_41 - .L_40)
.L_40:
        /*001c*/ 	.word	0x00000000
        /*0020*/ 	.short	0x0002
        /*0022*/ 	.short	0x0010
        /*0024*/ 	.byte	0x00, 0xf5, 0x21, 0x00


	//----- nvinfo : EIATTR_KPARAM_INFO
	.align		4
.L_41:
        /*0028*/ 	.byte	0x04, 0x17
        /*002a*/ 	.short	(.L_43 - .L_42)
.L_42:
        /*002c*/ 	.word	0x00000000
        /*0030*/ 	.short	0x0001
        /*0032*/ 	.short	0x0008
        /*0034*/ 	.byte	0x00, 0xf5, 0x21, 0x00


	//----- nvinfo : EIATTR_KPARAM_INFO
	.align		4
.L_43:
        /*0038*/ 	.byte	0x04, 0x17
        /*003a*/ 	.short	(.L_45 - .L_44)
.L_44:
        /*003c*/ 	.word	0x00000000
        /*0040*/ 	.short	0x0000
        /*0042*/ 	.short	0x0000
        /*0044*/ 	.byte	0x00, 0xf5, 0x21, 0x00


	//----- nvinfo : EIATTR_SPARSE_MMA_MASK
	.align		4
.L_45:
        /*0048*/ 	.byte	0x03, 0x50
        /*004a*/ 	.short	0x0000


	//----- nvinfo : EIATTR_MAXREG_COUNT
	.align		4
        /*004c*/ 	.byte	0x03, 0x1b
        /*004e*/ 	.short	0x00ff


	//----- nvinfo : EIATTR_MERCURY_ISA_VERSION
	.align		4
        /*0050*/ 	.byte	0x03, 0x5f
        /*0052*/ 	.short	0x0101


	//----- nvinfo : EIATTR_VRC_CTA_INIT_COUNT
	.align		4
        /*0054*/ 	.byte	0x02, 0x4a
	.zero		1
	.zero		1


	//----- nvinfo : EIATTR_EXIT_INSTR_OFFSETS
	.align		4
        /*0058*/ 	.byte	0x04, 0x1c
        /*005a*/ 	.short	(.L_47 - .L_46)


	//   ....[0]....
.L_46:
        /*005c*/ 	.word	0x00000990


	//----- nvinfo : EIATTR_CRS_STACK_SIZE
	.align		4
.L_47:
        /*0060*/ 	.byte	0x04, 0x1e
        /*0062*/ 	.short	(.L_49 - .L_48)
.L_48:
        /*0064*/ 	.word	0x00000000


	//----- nvinfo : EIATTR_CBANK_PARAM_SIZE
	.align		4
.L_49:
        /*0068*/ 	.byte	0x03, 0x19
        /*006a*/ 	.short	0x001c


	//----- nvinfo : EIATTR_PARAM_CBANK
	.align		4
        /*006c*/ 	.byte	0x04, 0x0a
        /*006e*/ 	.short	(.L_51 - .L_50)
	.align		4
.L_50:
        /*0070*/ 	.word	index@(.nv.constant0._Z21kernelWeightedSigmoidPdS_S_i)
        /*0074*/ 	.short	0x0380
        /*0076*/ 	.short	0x001c


	//----- nvinfo : EIATTR_SW_WAR
	.align		4
.L_51:
        /*0078*/ 	.byte	0x04, 0x36
        /*007a*/ 	.short	(.L_53 - .L_52)
.L_52:
        /*007c*/ 	.word	0x00000008
.L_53:


//--------------------- .nv.callgraph             --------------------------
	.section	.nv.callgraph,"",@"SHT_CUDA_CALLGRAPH"
	.align	4
	.sectionentsize	8
	.align		4
        /*0000*/ 	.word	0x00000000
	.align		4
        /*0004*/ 	.word	0xffffffff
	.align		4
        /*0008*/ 	.word	0x00000000
	.align		4
        /*000c*/ 	.word	0xfffffffe
	.align		4
        /*0010*/ 	.word	0x00000000
	.align		4
        /*0014*/ 	.word	0xfffffffd
	.align		4
        /*0018*/ 	.word	0x00000000
	.align		4
        /*001c*/ 	.word	0xfffffffc


//--------------------- .text._Z18kernelUpdateWeightPdPiS_S_idS_ --------------------------
	.section	.text._Z18kernelUpdateWeightPdPiS_S_idS_,"ax",@progbits
	.align	128
        .global         _Z18kernelUpdateWeightPdPiS_S_idS_
        .type           _Z18kernelUpdateWeightPdPiS_S_idS_,@function
        .size           _Z18kernelUpdateWeightPdPiS_S_idS_,(.L_x_17 - _Z18kernelUpdateWeightPdPiS_S_idS_)
        .other          _Z18kernelUpdateWeightPdPiS_S_idS_,@"STO_CUDA_ENTRY STV_DEFAULT"
_Z18kernelUpdateWeightPdPiS_S_idS_:
.text._Z18kernelUpdateWeightPdPiS_S_idS_:
[----:B------:R-:W-:Y:S01]  /*0000*/  LDC R1, c[0x0][0x37c] ;  /* 0x0000df00ff017b82 */ /* 0x000fe20000000800 */
[----:B------:R-:W0:Y:S07]  /*0010*/  S2R R0, SR_TID.X ;  /* 0x0000000000007919 */ /* 0x000e2e0000002100 */
[----:B------:R-:W0:Y:S01]  /*0020*/  LDC.64 R4, c[0x0][0x3b0] ;  /* 0x0000ec00ff047b82 */ /* 0x000e220000000a00 */
[----:B------:R-:W1:Y:S01]  /*0030*/  LDCU.64 UR12, c[0x0][0x358] ;  /* 0x00006b00ff0c77ac */ /* 0x000e620008000a00 */
[----:B------:R-:W2:Y:S01]  /*0040*/  LDCU UR8, c[0x0][0x3a0] ;  /* 0x00007400ff0877ac */ /* 0x000ea20008000800 */
[----:B0-----:R-:W-:-:S05]  /*0050*/  IMAD.WIDE.U32 R4, R0, 0x8, R4 ;  /* 0x0000000800047825 */ /* 0x001fca00078e0004 */
[----:B-1----:R0:W5:Y:S01]  /*0060*/  LDG.E.64 R24, desc[UR12][R4.64] ;  /* 0x0000000c04187981 */ /* 0x002162000c1e1b00 */
[----:B--2---:R-:W-:-:S09]  /*0070*/  UISETP.GE.AND UP0, UPT, UR8, 0x1, UPT ;  /* 0x000000010800788c */ /* 0x004fd2000bf06270 */
[----:B0-----:R-:W-:Y:S05]  /*0080*/  BRA.U !UP0, `(.L_x_0) ;  /* 0x00000009088c7547 */ /* 0x001fea000b800000 */
[----:B------:R-:W-:Y:S01]  /*0090*/  UISETP.GE.U32.AND UP1, UPT, UR8, 0x8, UPT ;  /* 0x000000080800788c */ /* 0x000fe2000bf26070 */
[----:B------:R-:W-:Y:S01]  /*00a0*/  HFMA2 R3, -RZ, RZ, 0, 0 ;  /* 0x00000000ff037431 */ /* 0x000fe200000001ff */
[----:B------:R-:W-:-:S04]  /*00b0*/  ULOP3.LUT UR9, UR8, 0x7, URZ, 0xc0, !UPT ;  /* 0x0000000708097892 */ /* 0x000fc8000f8ec0ff */
[----:B------:R-:W-:-:S03]  /*00c0*/  UISETP.NE.AND UP0, UPT, UR9, URZ, UPT ;  /* 0x000000ff0900728c */ /* 0x000fc6000bf05270 */
[----:B------:R-:W-:Y:S08]  /*00d0*/  BRA.U !UP1, `(.L_x_1) ;  /* 0x0000000509287547 */ /* 0x000ff0000b800000 */
[----:B------:R-:W0:Y:S01]  /*00e0*/  LDC.64 R2, c[0x0][0x380] ;  /* 0x0000e000ff027b82 */ /* 0x000e220000000a00 */
[----:B------:R-:W1:Y:S01]  /*00f0*/  LDCU.64 UR6, c[0x0][0x398] ;  /* 0x00007300ff0677ac */ /* 0x000e620008000a00 */
[----:B------:R-:W2:Y:S01]  /*0100*/  LDCU.64 UR4, c[0x0][0x388] ;  /* 0x00007100ff0477ac */ /* 0x000ea20008000a00 */
[----:B------:R-:W-:-:S04]  /*0110*/  ULOP3.LUT UR10, UR8, 0x7ffffff8, URZ, 0xc0, !UPT ;  /* 0x7ffffff8080a7892 */ /* 0x000fc8000f8ec0ff */
[----:B------:R-:W-:Y:S02]  /*0120*/  UIADD3 UR11, UPT, UPT, -UR10, URZ, URZ ;  /* 0x000000ff0a0b7290 */ /* 0x000fe4000fffe1ff */
[----:B-1----:R-:W-:Y:S02]  /*0130*/  UIADD3 UR6, UP1, UPT, UR6, 0x20, URZ ;  /* 0x0000002006067890 */ /* 0x002fe4000ff3e0ff */
[----:B--2---:R-:W-:Y:S01]  /*0140*/  UIADD3 UR4, UP2, UPT, UR4, 0x10, URZ ;  /* 0x0000001004047890 */ /* 0x004fe2000ff5e0ff */
[----:B0-----:R-:W-:Y:S01]  /*0150*/  IMAD.WIDE.U32 R2, R0, 0x8, R2 ;  /* 0x0000000800027825 */ /* 0x001fe200078e0002 */
[----:B------:R-:W-:Y:S02]  /*0160*/  UIADD3.X UR7, UPT, UPT, URZ, UR7, URZ, UP1, !UPT ;  /* 0x00000007ff077290 */ /* 0x000fe40008ffe4ff */
[----:B------:R-:W-:Y:S01]  /*0170*/  MOV R6, UR6 ;  /* 0x0000000600067c02 */ /* 0x000fe20008000f00 */
[----:B------:R-:W-:Y:S01]  /*0180*/  UIADD3.X UR5, UPT, UPT, URZ, UR5, URZ, UP2, !UPT ;  /* 0x00000005ff057290 */ /* 0x000fe200097fe4ff */
[----:B------:R-:W-:-:S02]  /*0190*/  IADD3 R10, P0, PT, R2, 0x6200, RZ ;  /* 0x00006200020a7810 */ /* 0x000fc40007f1e0ff */
[----:B------:R-:W-:Y:S02]  /*01a0*/  MOV R8, UR4 ;  /* 0x0000000400087c02 */ /* 0x000fe40008000f00 */
[----:B------:R-:W-:Y:S02]  /*01b0*/  IADD3.X R11, PT, PT, RZ, R3, RZ, P0, !PT ;  /* 0x00000003ff0b7210 */ /* 0x000fe400007fe4ff */
[----:B------:R-:W-:Y:S02]  /*01c0*/  MOV R3, UR10 ;  /* 0x0000000a00037c02 */ /* 0x000fe40008000f00 */
[----:B------:R-:W-:Y:S02]  /*01d0*/  MOV R7, UR7 ;  /* 0x0000000700077c02 */ /* 0x000fe40008000f00 */
[----:B------:R-:W-:-:S07]  /*01e0*/  MOV R9, UR5 ;  /* 0x0000000500097c02 */ /* 0x000fce0008000f00 */
.L_x_2:
[----:B------:R-:W2:Y:S04]  /*01f0*/  LDG.E R28, desc[UR12][R8.64+-0x10] ;  /* 0xfffff00c081c7981 */ /* 0x000ea8000c1e1900 */
[----:B------:R-:W3:Y:S04]  /*0200*/  LDG.E.64 R14, desc[UR12][R6.64+-0x20] ;  /* 0xffffe00c060e7981 */ /* 0x000ee8000c1e1b00 */
[----:B------:R-:W4:Y:S04]  /*0210*/  LDG.E R26, desc[UR12][R8.64+-0xc] ;  /* 0xfffff40c081a7981 */ /* 0x000f28000c1e1900 */
[----:B------:R-:W3:Y:S04]  /*0220*/  LDG.E.64 R18, desc[UR12][R10.64+-0x6200] ;  /* 0xff9e000c0a127981 */ /* 0x000ee8000c1e1b00 */
[----:B------:R-:W3:Y:S04]  /*0230*/  LDG.E.64 R12, desc[UR12][R6.64+-0x18] ;  /* 0xffffe80c060c7981 */ /* 0x000ee8000c1e1b00 */
[----:B------:R-:W3:Y:S04]  /*0240*/  LDG.E.64 R22, desc[UR12][R10.64+-0x4980] ;  /* 0xffb6800c0a167981 */ /* 0x000ee8000c1e1b00 */
[----:B------:R-:W3:Y:S04]  /*0250*/  LDG.E R2, desc[UR12][R8.64+-0x8] ;  /* 0xfffff80c08027981 */ /* 0x000ee8000c1e1900 */
[----:B------:R-:W3:Y:S04]  /*0260*/  LDG.E.64 R16, desc[UR12][R6.64+-0x10] ;  /* 0xfffff00c06107981 */ /* 0x000ee8000c1e1b00 */
[----:B------:R-:W3:Y:S01]  /*0270*/  LDG.E R29, desc[UR12][R8.64+-0x4] ;  /* 0xfffffc0c081d7981 */ /* 0x000ee2000c1e1900 */
[----:B--2---:R0:W3:Y:S08]  /*0280*/  I2F.F64 R20, R28 ;  /* 0x0000001c00147312 */ /* 0x0040f00000201c00 */
[----:B----4-:R-:W1:Y:S01]  /*0290*/  I2F.F64 R26, R26 ;  /* 0x0000001a001a7312 */ /* 0x010e620000201c00 */
[----:B0-----:R-:W2:Y:S01]  /*02a0*/  LDG.E R28, desc[UR12][R8.64] ;  /* 0x0000000c081c7981 */ /* 0x001ea2000c1e1900 */
[----:B---3--:R-:W-:-:S03]  /*02b0*/  DADD R20, R14, -R20 ;  /* 0x000000000e147229 */ /* 0x008fc60000000814 */
[----:B------:R-:W3:Y:S05]  /*02c0*/  LDG.E.64 R14, desc[UR12][R10.64+-0x3100] ;  /* 0xffcf000c0a0e7981 */ /* 0x000eea000c1e1b00 */
[----:B-----5:R-:W-:Y:S02]  /*02d0*/  DFMA R18, R20, R18, R24 ;  /* 0x000000121412722b */ /* 0x020fe40000000018 */
[----:B-1----:R-:W-:Y:S01]  /*02e0*/  DADD R20, R12, -R26 ;  /* 0x000000000c147229 */ /* 0x002fe2000000081a */
[----:B------:R-:W4:Y:S04]  /*02f0*/  LDG.E.64 R24, desc[UR12][R6.64+0x8] ;  /* 0x0000080c06187981 */ /* 0x000f28000c1e1b00 */
[----:B------:R-:W2:Y:S03]  /*0300*/  LDG.E.64 R12, desc[UR12][R6.64+-0x8] ;  /* 0xfffff80c060c7981 */ /* 0x000ea6000c1e1b00 */
[----:B------:R-:W-:Y:S01]  /*0310*/  DFMA R22, R20, R22, R18 ;  /* 0x000000161416722b */ /* 0x000fe20000000012 */
[----:B------:R-:W4:Y:S01]  /*0320*/  LDG.E R27, desc[UR12][R8.64+0x4] ;  /* 0x0000040c081b7981 */ /* 0x000f22000c1e1900 */
[----:B------:R0:W1:Y:S03]  /*0330*/  I2F.F64 R18, R2 ;  /* 0x0000000200127312 */ /* 0x0000660000201c00 */
[----:B------:R-:W4:Y:S04]  /*0340*/  LDG.E.64 R20, desc[UR12][R10.64+-0x1880] ;  /* 0xffe7800c0a147981 */ /* 0x000f28000c1e1b00 */
[----:B------:R-:W4:Y:S04]  /*0350*/  LDG.E R26, desc[UR12][R8.64+0xc] ;  /* 0x00000c0c081a7981 */ /* 0x000f28000c1e1900 */
[----:B0-----:R-:W4:Y:S01]  /*0360*/  LDG.E R2, desc[UR12][R8.64+0x8] ;  /* 0x0000080c08027981 */ /* 0x001f22000c1e1900 */
[----:B-1----:R-:W-:-:S03]  /*0370*/  DADD R16, R16, -R18 ;  /* 0x0000000010107229 */ /* 0x002fc60000000812 */
[----:B------:R-:W4:Y:S05]  /*0380*/  LDG.E.64 R18, desc[UR12][R6.64] ;  /* 0x0000000c06127981 */ /* 0x000f2a000c1e1b00 */
[----:B---3--:R-:W-:Y:S02]  /*0390*/  DFMA R14, R16, R14, R22 ;  /* 0x0000000e100e722b */ /* 0x008fe40000000016 */
[----:B------:R-:W3:Y:S01]  /*03a0*/  LDG.E.64 R16, desc[UR12][R10.64] ;  /* 0x0000000c0a107981 */ /* 0x000ee2000c1e1b00 */
[----:B------:R-:W2:Y:S02]  /*03b0*/  I2F.F64 R22, R29 ;  /* 0x0000001d00167312 */ /* 0x000ea40000201c00 */
[----:B--2---:R-:W-:-:S08]  /*03c0*/  DADD R12, R12, -R22 ;  /* 0x000000000c0c7229 */ /* 0x004fd00000000816 */
[----:B----4-:R-:W-:Y:S01]  /*03d0*/  DFMA R20, R12, R20, R14 ;  /* 0x000000140c14722b */ /* 0x010fe2000000000e */
[----:B------:R-:W0:Y:S01]  /*03e0*/  I2F.F64 R14, R28 ;  /* 0x0000001c000e7312 */ /* 0x000e220000201c00 */
[----:B------:R-:W2:Y:S07]  /*03f0*/  LDG.E.64 R12, desc[UR12][R10.64+0x1880] ;  /* 0x0018800c0a0c7981 */ /* 0x000eae000c1e1b00 */
[----:B------:R-:W1:Y:S01]  /*0400*/  I2F.F64 R22, R27 ;  /* 0x0000001b00167312 */ /* 0x000e620000201c00 */
[----:B0-----:R-:W-:Y:S01]  /*0410*/  DADD R18, R18, -R14 ;  /* 0x0000000012127229 */ /* 0x001fe2000000080e */
[----:B------:R-:W4:Y:S01]  /*0420*/  LDG.E.64 R14, desc[UR12][R6.64+0x10] ;  /* 0x0000100c060e7981 */ /* 0x000f22000c1e1b00 */
[----:B-1----:R-:W-:-:S03]  /*0430*/  DADD R22, R24, -R22 ;  /* 0x0000000018167229 */ /* 0x002fc60000000816 */
[----:B------:R-:W4:Y:S03]  /*0440*/  LDG.E.64 R24, desc[UR12][R10.64+0x4980] ;  /* 0x0049800c0a187981 */ /* 0x000f26000c1e1b00 */
[----:B---3--:R-:W-:Y:S02]  /*0450*/  DFMA R16, R18, R16, R20 ;  /* 0x000000101210722b */ /* 0x008fe40000000014 */
[----:B------:R0:W3:Y:S04]  /*0460*/  LDG.E.64 R18, desc[UR12][R6.64+0x18] ;  /* 0x0000180c06127981 */ /* 0x0000e8000c1e1b00 */
[----:B------:R1:W3:Y:S01]  /*0470*/  LDG.E.64 R20, desc[UR12][R10.64+0x3100] ;  /* 0x0031000c0a147981 */ /* 0x0002e2000c1e1b00 */
[----:B------:R-:W-:Y:S01]  /*0480*/  UIADD3 UR11, UPT, UPT, UR11, 0x8, URZ ;  /* 0x000000080b0b7890 */ /* 0x000fe2000fffe0ff */
[----:B--2---:R-:W-:-:S02]  /*0490*/  DFMA R12, R22, R12, R16 ;  /* 0x0000000c160c722b */ /* 0x004fc40000000010 */
[----:B------:R-:W4:Y:S08]  /*04a0*/  I2F.F64 R16, R2 ;  /* 0x0000000200107312 */ /* 0x000f300000201c00 */
[----:B------:R-:W3:Y:S01]  /*04b0*/  I2F.F64 R22, R26 ;  /* 0x0000001a00167312 */ /* 0x000ee20000201c00 */
[----:B----4-:R-:W-:Y:S01]  /*04c0*/  DADD R14, R14, -R16 ;  /* 0x000000000e0e7229 */ /* 0x010fe20000000810 */
[----:B------:R-:W-:Y:S01]  /*04d0*/  UISETP.NE.AND UP1, UPT, UR11, URZ, UPT ;  /* 0x000000ff0b00728c */ /* 0x000fe2000bf25270 */
[----:B0-----:R-:W-:-:S02]  /*04e0*/  IADD3 R6, P0, PT, R6, 0x40, RZ ;  /* 0x0000004006067810 */ /* 0x001fc40007f1e0ff */
[----:B------:R-:W-:Y:S02]  /*04f0*/  IADD3 R8, P1, PT, R8, 0x20, RZ ;  /* 0x0000002008087810 */ /* 0x000fe40007f3e0ff */
[----:B-1----:R-:W-:Y:S02]  /*0500*/  IADD3 R10, P2, PT, R10, 0xc400, RZ ;  /* 0x0000c4000a0a7810 */ /* 0x002fe40007f5e0ff */
[----:B------:R-:W-:Y:S02]  /*0510*/  IADD3.X R7, PT, PT, RZ, R7, RZ, P0, !PT ;  /* 0x00000007ff077210 */ /* 0x000fe400007fe4ff */
[----:B------:R-:W-:Y:S02]  /*0520*/  IADD3.X R9, PT, PT, RZ, R9, RZ, P1, !PT ;  /* 0x00000009ff097210 */ /* 0x000fe40000ffe4ff */
[----:B------:R-:W-:Y:S01]  /*0530*/  IADD3.X R11, PT, PT, RZ, R11, RZ, P2, !PT ;  /* 0x0000000bff0b7210 */ /* 0x000fe200017fe4ff */
[----:B---3--:R-:W-:Y:S02]  /*0540*/  DADD R18, R18, -R22 ;  /* 0x0000000012127229 */ /* 0x008fe40000000816 */
[----:B------:R-:W-:-:S08]  /*0550*/  DFMA R12, R14, R20, R12 ;  /* 0x000000140e0c722b */ /* 0x000fd0000000000c */
[----:B------:R-:W-:Y:S01]  /*0560*/  DFMA R24, R18, R24, R12 ;  /* 0x000000181218722b */ /* 0x000fe2000000000c */
[----:B------:R-:W-:Y:S10]  /*0570*/  BRA.U UP1, `(.L_x_2) ;  /* 0xfffffffd011c7547 */ /* 0x000ff4000b83ffff */
.L_x_1:
[----:B------:R-:W-:Y:S05]  /*0580*/  BRA.U !UP0, `(.L_x_0) ;  /* 0x00000005084c7547 */ /* 0x000fea000b800000 */
[----:B------:R-:W-:Y:S02]  /*0590*/  UISETP.GE.U32.AND UP0, UPT, UR9, 0x4, UPT ;  /* 0x000000040900788c */ /* 0x000fe4000bf06070 */
[----:B------:R-:W-:-:S04]  /*05a0*/  ULOP3.LUT UR5, UR8, 0x3, URZ, 0xc0, !UPT ;  /* 0x0000000308057892 */ /* 0x000fc8000f8ec0ff */
[----:B------:R-:W-:-:S03]  /*05b0*/  UISETP.NE.AND UP1, UPT, UR5, URZ, UPT ;  /* 0x000000ff0500728c */ /* 0x000fc6000bf25270 */
[----:B------:R-:W-:Y:S08]  /*05c0*/  BRA.U !UP0, `(.L_x_3) ;  /* 0x0000000108987547 */ /* 0x000ff0000b800000 */
[----:B------:R-:W0:Y:S08]  /*05d0*/  LDC.64 R26, c[0x0][0x388] ;  /* 0x0000e200ff1a7b82 */ /* 0x000e300000000a00 */
[----:B------:R-:W1:Y:S08]  /*05e0*/  LDC.64 R12, c[0x0][0x398] ;  /* 0x0000e600ff0c7b82 */ /* 0x000e700000000a00 */
[----:B------:R-:W2:Y:S01]  /*05f0*/  LDC.64 R6, c[0x0][0x380] ;  /* 0x0000e000ff067b82 */ /* 0x000ea20000000a00 */
[----:B0-----:R-:W-:-:S05]  /*0600*/  IMAD.WIDE.U32 R26, R3, 0x4, R26 ;  /* 0x00000004031a7825 */ /* 0x001fca00078e001a */
[----:B------:R-:W3:Y:S01]  /*0610*/  LDG.E R23, desc[UR12][R26.64] ;  /* 0x0000000c1a177981 */ /* 0x000ee2000c1e1900 */
[C---:B------:R-:W-:Y:S02]  /*0620*/  IMAD R21, R3.reuse, 0x310, R0 ;  /* 0x0000031003157824 */ /* 0x040fe400078e0200 */
[----:B-1----:R-:W-:Y:S01]  /*0630*/  IMAD.WIDE.U32 R12, R3, 0x8, R12 ;  /* 0x00000008030c7825 */ /* 0x002fe200078e000c */
[----:B------:R-:W4:Y:S04]  /*0640*/  LDG.E R2, desc[UR12][R26.64+0x4] ;  /* 0x0000040c1a027981 */ /* 0x000f28000c1e1900 */
[----:B------:R-:W4:Y:S01]  /*0650*/  LDG.E.64 R14, desc[UR12][R12.64] ;  /* 0x0000000c0c0e7981 */ /* 0x000f22000c1e1b00 */
[----:B--2---:R-:W-:-:S03]  /*0660*/  IMAD.WIDE.U32 R8, R21, 0x8, R6 ;  /* 0x0000000815087825 */ /* 0x004fc600078e0006 */
[----:B------:R-:W2:Y:S01]  /*0670*/  LDG.E R20, desc[UR12][R26.64+0x8] ;  /* 0x0000080c1a147981 */ /* 0x000ea2000c1e1900 */
[----:B------:R-:W-:-:S03]  /*0680*/  IADD3 R19, PT, PT, R21, 0x310, RZ ;  /* 0x0000031015137810 */ /* 0x000fc60007ffe0ff */
[----:B------:R-:W2:Y:S04]  /*0690*/  LDG.E.64 R10, desc[UR12][R12.64+0x8] ;  /* 0x0000080c0c0a7981 */ /* 0x000ea8000c1e1b00 */
[----:B------:R-:W2:Y:S04]  /*06a0*/  LDG.E.64 R8, desc[UR12][R8.64] ;  /* 0x0000000c08087981 */ /* 0x000ea8000c1e1b00 */
[----:B------:R0:W2:Y:S01]  /*06b0*/  LDG.E R22, desc[UR12][R26.64+0xc] ;  /* 0x00000c0c1a167981 */ /* 0x0000a2000c1e1900 */
[C---:B------:R-:W-:Y:S02]  /*06c0*/  IADD3 R29, PT, PT, R21.reuse, 0x620, RZ ;  /* 0x00000620151d7810 */ /* 0x040fe40007ffe0ff */
[----:B------:R-:W-:Y:S01]  /*06d0*/  IADD3 R21, PT, PT, R21, 0x930, RZ ;  /* 0x0000093015157810 */ /* 0x000fe20007ffe0ff */
[----:B---3--:R-:W4:Y:S02]  /*06e0*/  I2F.F64 R16, R23 ;  /* 0x0000001700107312 */ /* 0x008f240000201c00 */
[----:B----4-:R-:W-:Y:S01]  /*06f0*/  DADD R14, R14, -R16 ;  /* 0x000000000e0e7229 */ /* 0x010fe20000000810 */
[----:B------:R-:W-:-:S02]  /*0700*/  IMAD.WIDE.U32 R16, R19, 0x8, R6 ;  /* 0x0000000813107825 */ /* 0x000fc400078e0006 */
[----:B------:R-:W3:Y:S04]  /*0710*/  LDG.E.64 R18, desc[UR12][R12.64+0x10] ;  /* 0x0000100c0c127981 */ /* 0x000ee8000c1e1b00 */
[----:B------:R-:W4:Y:S01]  /*0720*/  LDG.E.64 R16, desc[UR12][R16.64] ;  /* 0x0000000c10107981 */ /* 0x000f22000c1e1b00 */
[----:B--2--5:R-:W-:Y:S01]  /*0730*/  DFMA R8, R14, R8, R24 ;  /* 0x000000080e08722b */ /* 0x024fe20000000018 */
[--C-:B------:R-:W-:Y:S02]  /*0740*/  IMAD.WIDE.U32 R14, R29, 0x8, R6.reuse ;  /* 0x000000081d0e7825 */ /* 0x100fe400078e0006 */
[----:B------:R-:W2:Y:S02]  /*0750*/  LDG.E.64 R24, desc[UR12][R12.64+0x18] ;  /* 0x0000180c0c187981 */ /* 0x000ea4000c1e1b00 */
[----:B------:R-:W-:-:S02]  /*0760*/  IMAD.WIDE.U32 R6, R21, 0x8, R6 ;  /* 0x0000000815067825 */ /* 0x000fc400078e0006 */
[----:B------:R-:W2:Y:S04]  /*0770*/  LDG.E.64 R14, desc[UR12][R14.64] ;  /* 0x0000000c0e0e7981 */ /* 0x000ea8000c1e1b00 */
[----:B------:R-:W2:Y:S01]  /*0780*/  LDG.E.64 R6, desc[UR12][R6.64] ;  /* 0x0000000c06067981 */ /* 0x000ea2000c1e1b00 */
[----:B0-----:R-:W0:Y:S08]  /*0790*/  I2F.F64 R26, R2 ;  /* 0x00000002001a7312 */ /* 0x001e300000201c00 */
[----:B------:R-:W3:Y:S01]  /*07a0*/  I2F.F64 R20, R20 ;  /* 0x0000001400147312 */ /* 0x000ee20000201c00 */
[----:B0-----:R-:W-:-:S07]  /*07b0*/  DADD R10, R10, -R26 ;  /* 0x000000000a0a7229 */ /* 0x001fce000000081a */
[----:B------:R-:W2:Y:S01]  /*07c0*/  I2F.F64 R22, R22 ;  /* 0x0000001600167312 */ /* 0x000ea20000201c00 */
[----:B------:R-:W-:Y:S01]  /*07d0*/  IADD3 R3, PT, PT, R3, 0x4, RZ ;  /* 0x0000000403037810 */ /* 0x000fe20007ffe0ff */
[----:B---3--:R-:W-:Y:S02]  /*07e0*/  DADD R18, R18, -R20 ;  /* 0x0000000012127229 */ /* 0x008fe40000000814 */
[----:B----4-:R-:W-:Y:S02]  /*07f0*/  DFMA R8, R10, R16, R8 ;  /* 0x000000100a08722b */ /* 0x010fe40000000008 */
[----:B--2---:R-:W-:-:S06]  /*0800*/  DADD R24, R24, -R22 ;  /* 0x0000000018187229 */ /* 0x004fcc0000000816 */
[----:B------:R-:W-:-:S08]  /*0810*/  DFMA R8, R18, R14, R8 ;  /* 0x0000000e1208722b */ /* 0x000fd00000000008 */
[----:B------:R-:W-:-:S11]  /*0820*/  DFMA R24, R24, R6, R8 ;  /* 0x000000061818722b */ /* 0x000fd60000000008 */
.L_x_3:
[----:B------:R-:W-:Y:S05]  /*0830*/  BRA.U !UP1, `(.L_x_0) ;  /* 0x0000000109a07547 */ /* 0x000fea000b800000 */
[----:B------:R-:W-:Y:S02]  /*0840*/  UISETP.NE.AND UP0, UPT, UR5, 0x1, UPT ;  /* 0x000000010500788c */ /* 0x000fe4000bf05270 */
[----:B------:R-:W-:-:S04]  /*0850*/  ULOP3.LUT UR4, UR8, 0x1, URZ, 0xc0, !UPT ;  /* 0x0000000108047892 */ /* 0x000fc8000f8ec0ff */
[----:B------:R-:W-:-:S03]  /*0860*/  UISETP.NE.U32.AND UP1, UPT, UR4, 0x1, UPT ;  /* 0x000000010400788c */ /* 0x000fc6000bf25070 */
[----:B------:R-:W-:Y:S08]  /*0870*/  BRA.U !UP0, `(.L_x_4) ;  /* 0x0000000108587547 */ /* 0x000ff0000b800000 */
[----:B------:R-:W0:Y:S08]  /*0880*/  LDC.64 R10, c[0x0][0x388] ;  /* 0x0000e200ff0a7b82 */ /* 0x000e300000000a00 */
[----:B------:R-:W1:Y:S08]  /*0890*/  LDC.64 R8, c[0x0][0x398] ;  /* 0x0000e600ff087b82 */ /* 0x000e700000000a00 */
[----:B------:R-:W2:Y:S01]  /*08a0*/  LDC.64 R6, c[0x0][0x380] ;  /* 0x0000e000ff067b82 */ /* 0x000ea20000000a00 */
[----:B0-----:R-:W-:-:S05]  /*08b0*/  IMAD.WIDE.U32 R18, R3, 0x4, R10 ;  /* 0x0000000403127825 */ /* 0x001fca00078e000a */
[----:B------:R-:W3:Y:S04]  /*08c0*/  LDG.E R2, desc[UR12][R18.64] ;  /* 0x0000000c12027981 */ /* 0x000ee8000c1e1900 */
[----:B------:R-:W4:Y:S01]  /*08d0*/  LDG.E R14, desc[UR12][R18.64+0x4] ;  /* 0x0000040c120e7981 */ /* 0x000f22000c1e1900 */
[----:B-1----:R-:W-:-:S04]  /*08e0*/  IMAD.WIDE.U32 R16, R3, 0x8, R8 ;  /* 0x0000000803107825 */ /* 0x002fc800078e0008 */
[----:B------:R-:W-:Y:S01]  /*08f0*/  IMAD R9, R3, 0x310, R0 ;  /* 0x0000031003097824 */ /* 0x000fe200078e0200 */
[----:B------:R-:W4:Y:S03]  /*0900*/  LDG.E.64 R10, desc[UR12][R16.64] ;  /* 0x0000000c100a7981 */ /* 0x000f26000c1e1b00 */
[C-C-:B--2---:R-:W-:Y:S01]  /*0910*/  IMAD.WIDE.U32 R12, R9.reuse, 0x8, R6.reuse ;  /* 0x00000008090c7825 */ /* 0x144fe200078e0006 */
[----:B------:R-:W-:Y:S02]  /*0920*/  IADD3 R15, PT, PT, R9, 0x310, RZ ;  /* 0x00000310090f7810 */ /* 0x000fe40007ffe0ff */
[----:B------:R-:W2:Y:S04]  /*0930*/  LDG.E.64 R8, desc[UR12][R16.64+0x8] ;  /* 0x0000080c10087981 */ /* 0x000ea8000c1e1b00 */
[----:B------:R-:W2:Y:S01]  /*0940*/  LDG.E.64 R12, desc[UR12][R12.64] ;  /* 0x0000000c0c0c7981 */ /* 0x000ea2000c1e1b00 */
[----:B------:R-:W-:-:S06]  /*0950*/  IMAD.WIDE.U32 R6, R15, 0x8, R6 ;  /* 0x000000080f067825 */ /* 0x000fcc00078e0006 */
[----:B------:R-:W2:Y:S01]  /*0960*/  LDG.E.64 R6, desc[UR12][R6.64] ;  /* 0x0000000c06067981 */ /* 0x000ea2000c1e1b00 */
[----:B------:R-:W-:Y:S01]  /*0970*/  IADD3 R3, PT, PT, R3, 0x2, RZ ;  /* 0x0000000203037810 */ /* 0x000fe20007ffe0ff */
[----:B---3--:R-:W0:Y:S08]  /*0980*/  I2F.F64 R20, R2 ;  /* 0x0000000200147312 */ /* 0x008e300000201c00 */
[----:B----4-:R-:W2:Y:S01]  /*0990*/  I2F.F64 R14, R14 ;  /* 0x0000000e000e7312 */ /* 0x010ea20000201c00 */
[----:B0-----:R-:W-:-:S02]  /*09a0*/  DADD R10, R10, -R20 ;  /* 0x000000000a0a7229 */ /* 0x001fc40000000814 */
[----:B--2---:R-:W-:-:S06]  /*09b0*/  DADD R8, R8, -R14 ;  /* 0x0000000008087229 */ /* 0x004fcc000000080e */
[----:B-----5:R-:W-:-:S08]  /*09c0*/  DFMA R10, R10, R12, R24 ;  /* 0x0000000c0a0a722b */ /* 0x020fd00000000018 */
[----:B------:R-:W-:-:S11]  /*09d0*/  DFMA R24, R8, R6, R10 ;  /* 0x000000060818722b */ /* 0x000fd6000000000a */
.L_x_4:
[----:B------:R-:W-:Y:S05]  /*09e0*/  BRA.U UP1, `(.L_x_0) ;  /* 0x0000000101347547 */ /* 0x000fea000b800000 */
[----:B------:R-:W0:Y:S08]  /*09f0*/  LDC.64 R8, c[0x0][0x388] ;  /* 0x0000e200ff087b82 */ /* 0x000e300000000a00 */
[----:B------:R-:W1:Y:S08]  /*0a00*/  LDC.64 R6, c[0x0][0x398] ;  /* 0x0000e600ff067b82 */ /* 0x000e700000000a00 */
[----:B------:R-:W2:Y:S01]  /*0a10*/  LDC.64 R10, c[0x0][0x380] ;  /* 0x0000e000ff0a7b82 */ /* 0x000ea20000000a00 */
[----:B0-----:R-:W-:-:S06]  /*0a20*/  IMAD.WIDE.U32 R8, R3, 0x4, R8 ;  /* 0x0000000403087825 */ /* 0x001fcc00078e0008 */
[----:B------:R-:W3:Y:S01]  /*0a30*/  LDG.E R8, desc[UR12][R8.64] ;  /* 0x0000000c08087981 */ /* 0x000ee2000c1e1900 */
[----:B-1----:R-:W-:-:S04]  /*0a40*/  IMAD.WIDE.U32 R6, R3, 0x8, R6 ;  /* 0x0000000803067825 */ /* 0x002fc800078e0006 */
[----:B------:R-:W-:Y:S02]  /*0a50*/  IMAD R3, R3, 0x310, R0 ;  /* 0x0000031003037824 */ /* 0x000fe400078e0200 */
[----:B------:R-:W4:Y:S02]  /*0a60*/  LDG.E.64 R6, desc[UR12][R6.64] ;  /* 0x0000000c06067981 */ /* 0x000f24000c1e1b00 */
[----:B--2---:R-:W-:-:S06]  /*0a70*/  IMAD.WIDE.U32 R10, R3, 0x8, R10 ;  /* 0x00000008030a7825 */ /* 0x004fcc00078e000a */
[----:B------:R-:W2:Y:S01]  /*0a80*/  LDG.E.64 R10, desc[UR12][R10.64] ;  /* 0x0000000c0a0a7981 */ /* 0x000ea2000c1e1b00 */
[----:B---3--:R-:W4:Y:S02]  /*0a90*/  I2F.F64 R2, R8 ;  /* 0x0000000800027312 */ /* 0x008f240000201c00 */
[----:B----4-:R-:W-:-:S08]  /*0aa0*/  DADD R2, R6, -R2 ;  /* 0x0000000006027229 */ /* 0x010fd00000000802 */
[----:B--2--5:R-:W-:-:S11]  /*0ab0*/  DFMA R24, R2, R10, R24 ;  /* 0x0000000a0218722b */ /* 0x024fd60000000018 */
.L_x_0:
[----:B------:R-:W0:Y:S01]  /*0ac0*/  LDC.64 R2, c[0x0][0x390] ;  /* 0x0000e400ff027b82 */ /* 0x000e220000000a00 */
[----:B------:R-:W1:Y:S01]  /*0ad0*/  LDCU.64 UR4, c[0x0][0x3a8] ;  /* 0x00007500ff0477ac */ /* 0x000e620008000a00 */
[----:B0-----:R-:W-:-:S05]  /*0ae0*/  IMAD.WIDE.U32 R2, R0, 0x8, R2 ;  /* 0x0000000800027825 */ /* 0x001fca00078e0002 */
[----:B------:R-:W1:Y:S02]  /*0af0*/  LDG.E.64 R6, desc[UR12][R2.64] ;  /* 0x0000000c02067981 */ /* 0x000e64000c1e1b00 */
[----:B-1---5:R-:W-:-:S07]  /*0b00*/  DFMA R6, -R24, UR4, R6 ;  /* 0x0000000418067c2b */ /* 0x022fce0008000106 */
[----:B------:R-:W-:Y:S04]  /*0b10*/  STG.E.64 desc[UR12][R2.64], R6 ;  /* 0x0000000602007986 */ /* 0x000fe8000c101b0c */
[----:B------:R-:W-:Y:S01]  /*0b20*/  STG.E.64 desc[UR12][R4.64], R24 ;  /* 0x0000001804007986 */ /* 0x000fe2000c101b0c */
[----:B------:R-:W-:Y:S05]  /*0b30*/  EXIT ;  /* 0x000000000000794d */ /* 0x000fea0003800000 */
.L_x_5:
[----:B------:R-:W-:-:S00]  /*0b40*/  BRA `(.L_x_5) ;  /* 0xfffffffc00fc7947 */ /* 0x000fc0000383ffff */
[----:B------:R-:W-:-:S00]  /*0b50*/  NOP ;  /* 0x0000000000007918 */ /* 0x000fc00000000000 */
        /* <DEDUP_REMOVED lines=10> */
.L_x_17:


//--------------------- .text._Z21kernelWeightedSigmoidPdS_S_i --------------------------
	.section	.text._Z21kernelWeightedSigmoidPdS_S_i,"ax",@progbits
	.align	128
        .global         _Z21kernelWeightedSigmoidPdS_S_i
        .type           _Z21kernelWeightedSigmoidPdS_S_i,@function
        .size           _Z21kernelWeightedSigmoidPdS_S_i,(.L_x_16 - _Z21kernelWeightedSigmoidPdS_S_i)
        .other          _Z21kernelWeightedSigmoidPdS_S_i,@"STO_CUDA_ENTRY STV_DEFAULT"
_Z21kernelWeightedSigmoidPdS_S_i:
.text._Z21kernelWeightedSigmoidPdS_S_i:
[----:B------:R-:W-:Y:S01]  /*0000*/  LDC R1, c[0x0][0x37c] ;  /* 0x0000df00ff017b82 */ /* 0x000fe20000000800 */
[----:B------:R-:W0:Y:S07]  /*0010*/  S2R R0, SR_TID.X ;  /* 0x0000000000007919 */ /* 0x000e2e0000002100 */
[----:B------:R-:W0:Y:S01]  /*0020*/  LDC.64 R2, c[0x0][0x380] ;  /* 0x0000e000ff027b82 */ /* 0x000e220000000a00 */
[----:B------:R-:W1:Y:S01]  /*0030*/  LDCU.64 UR4, c[0x0][0x388] ;  /* 0x00007100ff0477ac */ /* 0x000e620008000a00 */
[----:B------:R-:W-:Y:S01]  /*0040*/  CS2R R6, SRZ ;  /* 0x0000000000067805 */ /* 0x000fe2000001ff00 */
[----:B------:R-:W2:Y:S01]  /*0050*/  LDCU.64 UR6, c[0x0][0x358] ;  /* 0x00006b00ff0677ac */ /* 0x000ea20008000a00 */
[----:B-1----:R-:W-:-:S04]  /*0060*/  UIADD3 UR4, UP0, UPT, UR4, 0x40, URZ ;  /* 0x0000004004047890 */ /* 0x002fc8000ff1e0ff */
[----:B------:R-:W-:Y:S02]  /*0070*/  UIADD3.X UR5, UPT, UPT, URZ, UR5, URZ, UP0, !UPT ;  /* 0x00000005ff057290 */ /* 0x000fe400087fe4ff */
[----:B------:R-:W-:Y:S01]  /*0080*/  IMAD.U32 R8, RZ, RZ, UR4 ;  /* 0x00000004ff087e24 */ /* 0x000fe2000f8e00ff */
[----:B------:R-:W-:-:S03]  /*0090*/  UMOV UR4, URZ ;  /* 0x000000ff00047c82 */ /* 0x000fc60008000000 */
[----:B------:R-:W-:Y:S02]  /*00a0*/  IMAD.U32 R9, RZ, RZ, UR5 ;  /* 0x00000005ff097e24 */ /* 0x000fe4000f8e00ff */
[----:B0-----:R-:W-:-:S03]  /*00b0*/  IMAD.WIDE.U32 R2, R0, 0x1880, R2 ;  /* 0x0000188000027825 */ /* 0x001fc600078e0002 */
[----:B------:R-:W-:-:S05]  /*00c0*/  IADD3 R14, P0, PT, R2, 0x40, RZ ;  /* 0x00000040020e7810 */ /* 0x000fca0007f1e0ff */
[----:B--2---:R-:W-:-:S08]  /*00d0*/  IMAD.X R15, RZ, RZ, R3, P0 ;  /* 0x000000ffff0f7224 */ /* 0x004fd000000e0603 */
.L_x_6:
[----:B------:R-:W-:Y:S01]  /*00e0*/  MOV R4, R14 ;  /* 0x0000000e00047202 */ /* 0x000fe20000000f00 */
[----:B------:R-:W-:Y:S02]  /*00f0*/  IMAD.MOV.U32 R5, RZ, RZ, R15 ;  /* 0x000000ffff057224 */ /* 0x000fe400078e000f */
[----:B------:R-:W-:Y:S02]  /*0100*/  IMAD.MOV.U32 R2, RZ, RZ, R8 ;  /* 0x000000ffff027224 */ /* 0x000fe400078e0008 */
[----:B------:R-:W-:Y:S01]  /*0110*/  IMAD.MOV.U32 R3, RZ, RZ, R9 ;  /* 0x000000ffff037224 */ /* 0x000fe200078e0009 */
[----:B------:R-:W2:Y:S04]  /*0120*/  LDG.E.64 R16, desc[UR6][R4.64+-0x38] ;  /* 0xffffc80604107981 */ /* 0x000ea8000c1e1b00 */
[----:B------:R-:W3:Y:S04]  /*0130*/  LDG.E.64 R8, desc[UR6][R4.64+-0x40] ;  /* 0xffffc00604087981 */ /* 0x000ee8000c1e1b00 */
[----:B------:R-:W3:Y:S04]  /*0140*/  LDG.E.64 R22, desc[UR6][R2.64+-0x40] ;  /* 0xffffc00602167981 */ /* 0x000ee8000c1e1b00 */
[----:B------:R-:W2:Y:S04]  /*0150*/  LDG.E.64 R14, desc[UR6][R2.64+-0x38] ;  /* 0xffffc806020e7981 */ /* 0x000ea8000c1e1b00 */
[----:B------:R-:W4:Y:S04]  /*0160*/  LDG.E.64 R18, desc[UR6][R4.64+-0x30] ;  /* 0xffffd00604127981 */ /* 0x000f28000c1e1b00 */
[----:B------:R-:W4:Y:S04]  /*0170*/  LDG.E.64 R20, desc[UR6][R2.64+-0x30] ;  /* 0xffffd00602147981 */ /* 0x000f28000c1e1b00 */
[----:B------:R-:W5:Y:S04]  /*0180*/  LDG.E.64 R10, desc[UR6][R4.64+-0x28] ;  /* 0xffffd806040a7981 */ /* 0x000f68000c1e1b00 */
[----:B------:R-:W5:Y:S01]  /*0190*/  LDG.E.64 R12, desc[UR6][R2.64+-0x28] ;  /* 0xffffd806020c7981 */ /* 0x000f62000c1e1b00 */
[----:B---3--:R-:W-:-:S03]  /*01a0*/  DFMA R22, R8, R22, R6 ;  /* 0x000000160816722b */ /* 0x008fc60000000006 */
[----:B------:R-:W3:Y:S04]  /*01b0*/  LDG.E.64 R6, desc[UR6][R4.64+-0x20] ;  /* 0xffffe00604067981 */ /* 0x000ee8000c1e1b00 */
[----:B------:R-:W3:Y:S01]  /*01c0*/  LDG.E.64 R8, desc[UR6][R2.64+-0x20] ;  /* 0xffffe00602087981 */ /* 0x000ee2000c1e1b00 */
[----:B--2---:R-:W-:-:S03]  /*01d0*/  DFMA R22, R16, R14, R22 ;  /* 0x0000000e1016722b */ /* 0x004fc60000000016 */
[----:B------:R-:W2:Y:S04]  /*01e0*/  LDG.E.64 R14, desc[UR6][R4.64+-0x18] ;  /* 0xffffe806040e7981 */ /* 0x000ea8000c1e1b00 */
[----:B------:R-:W2:Y:S01]  /*01f0*/  LDG.E.64 R16, desc[UR6][R2.64+-0x18] ;  /* 0xffffe80602107981 */ /* 0x000ea2000c1e1b00 */
[----:B----4-:R-:W-:-:S03]  /*0200*/  DFMA R22, R18, R20, R22 ;  /* 0x000000141216722b */ /* 0x010fc60000000016 */
[----:B------:R-:W4:Y:S04]  /*0210*/  LDG.E.64 R18, desc[UR6][R4.64+-0x10] ;  /* 0xfffff00604127981 */ /* 0x000f28000c1e1b00 */
[----:B------:R-:W4:Y:S01]  /*0220*/  LDG.E.64 R20, desc[UR6][R2.64+-0x10] ;  /* 0xfffff00602147981 */ /* 0x000f22000c1e1b00 */
[----:B-----5:R-:W-:-:S03]  /*0230*/  DFMA R22, R10, R12, R22 ;  /* 0x0000000c0a16722b */ /* 0x020fc60000000016 */
        /* <DEDUP_REMOVED lines=26> */
[----:B------:R-:W-:-:S04]  /*03e0*/  UIADD3 UR4, UPT, UPT, UR4, 0x10, URZ ;  /* 0x0000001004047890 */ /* 0x000fc8000fffe0ff */
[----:B------:R-:W-:Y:S01]  /*03f0*/  UISETP.NE.AND UP0, UPT, UR4, 0x310, UPT ;  /* 0x000003100400788c */ /* 0x000fe2000bf05270 */
[----:B---3--:R-:W-:-:S08]  /*0400*/  DFMA R6, R6, R8, R22 ;  /* 0x000000080606722b */ /* 0x008fd00000000016 */
[----:B--2---:R-:W-:Y:S01]  /*0410*/  DFMA R6, R14, R16, R6 ;  /* 0x000000100e06722b */ /* 0x004fe20000000006 */
[----:B------:R-:W-:-:S07]  /*0420*/  IADD3 R8, P1, PT, R2, 0x80, RZ ;  /* 0x0000008002087810 */ /* 0x000fce0007f3e0ff */
[----:B----4-:R-:W-:Y:S01]  /*0430*/  DFMA R6, R18, R20, R6 ;  /* 0x000000141206722b */ /* 0x010fe20000000006 */
[----:B------:R-:W-:Y:S01]  /*0440*/  IADD3 R14, P0, PT, R4, 0x80, RZ ;  /* 0x00000080040e7810 */ /* 0x000fe20007f1e0ff */
[----:B------:R-:W-:-:S03]  /*0450*/  IMAD.X R9, RZ, RZ, R3, P1 ;  /* 0x000000ffff097224 */ /* 0x000fc600008e0603 */
[----:B------:R-:W-:-:S03]  /*0460*/  IADD3.X R15, PT, PT, RZ, R5, RZ, P0, !PT ;  /* 0x00000005ff0f7210 */ /* 0x000fc600007fe4ff */
[----:B-----5:R-:W-:Y:S01]  /*0470*/  DFMA R6, R12, R10, R6 ;  /* 0x0000000a0c06722b */ /* 0x020fe20000000006 */
[----:B------:R-:W-:Y:S10]  /*0480*/  BRA.U UP0, `(.L_x_6) ;  /* 0xfffffffd00147547 */ /* 0x000ff4000b83ffff */
[----:B------:R-:W-:Y:S01]  /*0490*/  IMAD.MOV.U32 R2, RZ, RZ, 0x652b82fe ;  /* 0x652b82feff027424 */ /* 0x000fe200078e00ff */
[----:B------:R-:W-:Y:S01]  /*04a0*/  UMOV UR4, 0xfefa39ef ;  /* 0xfefa39ef00047882 */ /* 0x000fe20000000000 */
[----:B------:R-:W-:Y:S01]  /*04b0*/  IMAD.MOV.U32 R3, RZ, RZ, 0x3ff71547 ;  /* 0x3ff71547ff037424 */ /* 0x000fe200078e00ff */
[----:B------:R-:W-:Y:S01]  /*04c0*/  UMOV UR5, 0x3fe62e42 ;  /* 0x3fe62e4200057882 */ /* 0x000fe20000000000 */
[----:B------:R-:W-:Y:S01]  /*04d0*/  DADD R10, -RZ, -R6 ;  /* 0x00000000ff0a7229 */ /* 0x000fe20000000906 */
[----:B------:R-:W-:Y:S03]  /*04e0*/  BSSY.RECONVERGENT B0, `(.L_x_7) ;  /* 0x0000037000007945 */ /* 0x000fe60003800200 */
[----:B------:R-:W-:-:S06]  /*04f0*/  DFMA R2, R6, -R2, 6.75539944105574400000e+15 ;  /* 0x433800000602742b */ /* 0x000fcc0000000802 */
[----:B------:R-:W-:Y:S02]  /*0500*/  FSETP.GEU.AND P0, PT, |R11|, 4.1917929649353027344, PT ;  /* 0x4086232b0b00780b */ /* 0x000fe40003f0e200 */
[----:B------:R-:W-:-:S08]  /*0510*/  DADD R4, R2, -6.75539944105574400000e+15 ;  /* 0xc338000002047429 */ /* 0x000fd00000000000 */
[----:B------:R-:W-:Y:S01]  /*0520*/  DFMA R8, R4, -UR4, -R6 ;  /* 0x8000000404087c2b */ /* 0x000fe20008000806 */
[----:B------:R-:W-:Y:S01]  /*0530*/  UMOV UR4, 0x3b39803f ;  /* 0x3b39803f00047882 */ /* 0x000fe20000000000 */
[----:B------:R-:W-:-:S06]  /*0540*/  UMOV UR5, 0x3c7abc9e ;  /* 0x3c7abc9e00057882 */ /* 0x000fcc0000000000 */
[----:B------:R-:W-:Y:S01]  /*0550*/  DFMA R4, R4, -UR4, R8 ;  /* 0x8000000404047c2b */ /* 0x000fe20008000008 */
[----:B------:R-:W-:Y:S01]  /*0560*/  UMOV UR4, 0x69ce2bdf ;  /* 0x69ce2bdf00047882 */ /* 0x000fe20000000000 */
[----:B------:R-:W-:Y:S01]  /*0570*/  MOV R8, 0xfca213ea ;  /* 0xfca213ea00087802 */ /* 0x000fe20000000f00 */
[----:B------:R-:W-:Y:S01]  /*0580*/  IMAD.MOV.U32 R9, RZ, RZ, 0x3e928af3 ;  /* 0x3e928af3ff097424 */ /* 0x000fe200078e00ff */
[----:B------:R-:W-:-:S05]  /*0590*/  UMOV UR5, 0x3e5ade15 ;  /* 0x3e5ade1500057882 */ /* 0x000fca0000000000 */
[----:B------:R-:W-:Y:S01]  /*05a0*/  DFMA R8, R4, UR4, R8 ;  /* 0x0000000404087c2b */ /* 0x000fe20008000008 */
[----:B------:R-:W-:Y:S01]  /*05b0*/  UMOV UR4, 0x62401315 ;  /* 0x6240131500047882 */ /* 0x000fe20000000000 */
[----:B------:R-:W-:-:S06]  /*05c0*/  UMOV UR5, 0x3ec71dee ;  /* 0x3ec71dee00057882 */ /* 0x000fcc0000000000 */
[----:B------:R-:W-:Y:S01]  /*05d0*/  DFMA R8, R4, R8, UR4 ;  /* 0x0000000404087e2b */ /* 0x000fe20008000008 */
        /* <DEDUP_REMOVED lines=20> */
[----:B------:R-:W-:-:S08]  /*0720*/  DFMA R8, R4, R8, UR4 ;  /* 0x0000000404087e2b */ /* 0x000fd00008000008 */
[----:B------:R-:W-:-:S08]  /*0730*/  DFMA R8, R4, R8, 1 ;  /* 0x3ff000000408742b */ /* 0x000fd00000000008 */
[----:B------:R-:W-:-:S10]  /*0740*/  DFMA R8, R4, R8, 1 ;  /* 0x3ff000000408742b */ /* 0x000fd40000000008 */
[----:B------:R-:W-:Y:S02]  /*0750*/  IMAD R5, R2, 0x100000, R9 ;  /* 0x0010000002057824 */ /* 0x000fe400078e0209 */
[----:B------:R-:W-:Y:S01]  /*0760*/  IMAD.MOV.U32 R4, RZ, RZ, R8 ;  /* 0x000000ffff047224 */ /* 0x000fe200078e0008 */
[----:B------:R-:W-:Y:S06]  /*0770*/  @!P0 BRA `(.L_x_8) ;  /* 0x0000000000348947 */ /* 0x000fec0003800000 */
[----:B------:R-:W-:Y:S01]  /*0780*/  FSETP.GEU.AND P1, PT, |R11|, 4.2275390625, PT ;  /* 0x408748000b00780b */ /* 0x000fe20003f2e200 */
[C---:B------:R-:W-:Y:S02]  /*0790*/  DADD R4, -R6.reuse, +INF ;  /* 0x7ff0000006047429 */ /* 0x040fe40000000100 */
[----:B------:R-:W-:-:S08]  /*07a0*/  DSETP.GT.AND P0, PT, R6, RZ, PT ;  /* 0x000000ff0600722a */ /* 0x000fd00003f04000 */
[----:B------:R-:W-:Y:S02]  /*07b0*/  FSEL R4, R4, RZ, !P0 ;  /* 0x000000ff04047208 */ /* 0x000fe40004000000 */
[----:B------:R-:W-:Y:S01]  /*07c0*/  @!P1 LEA.HI R3, R2, R2, RZ, 0x1 ;  /* 0x0000000202039211 */ /* 0x000fe200078f08ff */
[----:B------:R-:W-:Y:S01]  /*07d0*/  @!P1 IMAD.MOV.U32 R6, RZ, RZ, RZ ;  /* 0x000000ffff069224 */ /* 0x000fe200078e00ff */
[----:B------:R-:W-:Y:S02]  /*07e0*/  FSEL R5, R5, RZ, !P0 ;  /* 0x000000ff05057208 */ /* 0x000fe40004000000 */
[----:B------:R-:W-:-:S04]  /*07f0*/  @!P1 SHF.R.S32.HI R3, RZ, 0x1, R3 ;  /* 0x00000001ff039819 */ /* 0x000fc80000011403 */
[----:B------:R-:W-:Y:S01]  /*0800*/  @!P1 IADD3 R2, PT, PT, R2, -R3, RZ ;  /* 0x8000000302029210 */ /* 0x000fe20007ffe0ff */
[----:B------:R-:W-:-:S03]  /*0810*/  @!P1 IMAD R3, R3, 0x100000, R9 ;  /* 0x0010000003039824 */ /* 0x000fc600078e0209 */
[----:B------:R-:W-:Y:S01]  /*0820*/  @!P1 LEA R7, R2, 0x3ff00000, 0x14 ;  /* 0x3ff0000002079811 */ /* 0x000fe200078ea0ff */
[----:B------:R-:W-:-:S06]  /*0830*/  @!P1 IMAD.MOV.U32 R2, RZ, RZ, R8 ;  /* 0x000000ffff029224 */ /* 0x000fcc00078e0008 */
[----:B------:R-:W-:-:S11]  /*0840*/  @!P1 DMUL R4, R2, R6 ;  /* 0x0000000602049228 */ /* 0x000fd60000000000 */
.L_x_8:
[----:B------:R-:W-:Y:S05]  /*0850*/  BSYNC.RECONVERGENT B0 ;  /* 0x0000000000007941 */ /* 0x000fea0003800200 */
.L_x_7:
[----:B------:R-:W-:Y:S01]  /*0860*/  DADD R8, R4, 1 ;  /* 0x3ff0000004087429 */ /* 0x000fe20000000000 */
[----:B------:R-:W-:Y:S05]  /*0870*/  BSSY.RECONVERGENT B0, `(.L_x_9) ;  /* 0x000000e000007945 */ /* 0x000fea0003800200 */
[----:B------:R-:W0:Y:S04]  /*0880*/  MUFU.RCP64H R3, R9 ;  /* 0x0000000900037308 */ /* 0x000e280000001800 */
[----:B------:R-:W-:-:S04]  /*0890*/  IADD3 R2, PT, PT, R9, 0x300402, RZ ;  /* 0x0030040209027810 */ /* 0x000fc80007ffe0ff */
[----:B------:R-:W-:Y:S02]  /*08a0*/  FSETP.GEU.AND P0, PT, |R2|, 5.8789094863358348022e-39, PT ;  /* 0x004004020200780b */ /* 0x000fe40003f0e200 */
[----:B0-----:R-:W-:-:S08]  /*08b0*/  DFMA R4, -R8, R2, 1 ;  /* 0x3ff000000804742b */ /* 0x001fd00000000102 */
[----:B------:R-:W-:-:S08]  /*08c0*/  DFMA R4, R4, R4, R4 ;  /* 0x000000040404722b */ /* 0x000fd00000000004 */
[----:B------:R-:W-:-:S08]  /*08d0*/  DFMA R4, R2, R4, R2 ;  /* 0x000000040204722b */ /* 0x000fd00000000002 */
[----:B------:R-:W-:-:S08]  /*08e0*/  DFMA R6, -R8, R4, 1 ;  /* 0x3ff000000806742b */ /* 0x000fd00000000104 */
[----:B------:R-:W-:Y:S01]  /*08f0*/  DFMA R4, R4, R6, R4 ;  /* 0x000000060404722b */ /* 0x000fe20000000004 */
[----:B------:R-:W-:Y:S10]  /*0900*/  @P0 BRA `(.L_x_10) ;  /* 0x0000000000100947 */ /* 0x000ff40003800000 */
[----:B------:R-:W-:-:S05]  /*0910*/  LOP3.LUT R2, R9, 0x7fffffff, RZ, 0xc0, !PT ;  /* 0x7fffffff09027812 */ /* 0x000fca00078ec0ff */
[----:B------:R-:W-:Y:S01]  /*0920*/  VIADD R3, R2, 0xfff00000 ;  /* 0xfff0000002037836 */ /* 0x000fe20000000000 */
[----:B------:R-:W-:-:S07]  /*0930*/  MOV R2, 0x950 ;  /* 0x0000095000027802 */ /* 0x000fce0000000f00 */
[----:B------:R-:W-:Y:S05]  /*0940*/  CALL.REL.NOINC `($__internal_0_$__cuda_sm20_dblrcp_rn_slowpath_v3) ;  /* 0x0000000000147944 */ /* 0x000fea0003c00000 */
.L_x_10:
[----:B------:R-:W-:Y:S05]  /*0950*/  BSYNC.RECONVERGENT B0 ;  /* 0x0000000000007941 */ /* 0x000fea0003800200 */
.L_x_9:
[----:B------:R-:W0:Y:S02]  /*0960*/  LDC.64 R2, c[0x0][0x390] ;  /* 0x0000e400ff027b82 */ /* 0x000e240000000a00 */
[----:B0-----:R-:W-:-:S05]  /*0970*/  IMAD.WIDE.U32 R2, R0, 0x8, R2 ;  /* 0x0000000800027825 */ /* 0x001fca00078e0002 */
[----:B------:R-:W-:Y:S01]  /*0980*/  STG.E.64 desc[UR6][R2.64], R4 ;  /* 0x0000000402007986 */ /* 0x000fe2000c101b06 */
[----:B------:R-:W-:Y:S05]  /*0990*/  EXIT ;  /* 0x000000000000794d */ /* 0x000fea0003800000 */
        .weak           $__internal_0_$__cuda_sm20_dblrcp_rn_slowpath_v3
        .type           $__internal_0_$__cuda_sm20_dblrcp_rn_slowpath_v3,@function
        .size           $__internal_0_$__cuda_sm20_dblrcp_rn_slowpath_v3,(.L_x_16 - $__internal_0_$__cuda_sm20_dblrcp_rn_slowpath_v3)
$__internal_0_$__cuda_sm20_dblrcp_rn_slowpath_v3:
[----:B------:R-:W-:Y:S01]  /*09a0*/  IMAD.MOV.U32 R4, RZ, RZ, R8 ;  /* 0x000000ffff047224 */ /* 0x000fe200078e0008 */
[----:B------:R-:W-:Y:S01]  /*09b0*/  MOV R5, R9 ;  /* 0x0000000900057202 */ /* 0x000fe20000000f00 */
[----:B------:R-:W-:Y:S05]  /*09c0*/  BSSY.RECONVERGENT B1, `(.L_x_11) ;  /* 0x0000025000017945 */ /* 0x000fea0003800200 */
[----:B------:R-:W-:-:S14]  /*09d0*/  DSETP.GTU.AND P0, PT, |R4|, +INF , PT ;  /* 0x7ff000000400742a */ /* 0x000fdc0003f0c200 */
[----:B------:R-:W-:Y:S05]  /*09e0*/  @P0 BRA `(.L_x_12) ;  /* 0x0000000000800947 */ /* 0x000fea0003800000 */
[----:B------:R-:W-:-:S05]  /*09f0*/  LOP3.LUT R8, R9, 0x7fffffff, RZ, 0xc0, !PT ;  /* 0x7fffffff09087812 */ /* 0x000fca00078ec0ff */
[----:B------:R-:W-:-:S05]  /*0a00*/  VIADD R6, R8, 0xffffffff ;  /* 0xffffffff08067836 */ /* 0x000fca0000000000 */
[----:B------:R-:W-:-:S13]  /*0a10*/  ISETP.GE.U32.AND P0, PT, R6, 0x7fefffff, PT ;  /* 0x7fefffff0600780c */ /* 0x000fda0003f06070 */
[----:B------:R-:W-:Y:S01]  /*0a20*/  @P0 LOP3.LUT R7, R5, 0x7ff00000, RZ, 0x3c, !PT ;  /* 0x7ff0000005070812 */ /* 0x000fe200078e3cff */
[----:B------:R-:W-:Y:S01]  /*0a30*/  @P0 IMAD.MOV.U32 R6, RZ, RZ, RZ ;  /* 0x000000ffff060224 */ /* 0x000fe200078e00ff */
[----:B------:R-:W-:Y:S06]  /*0a40*/  @P0 BRA `(.L_x_13) ;  /* 0x0000000000700947 */ /* 0x000fec0003800000 */
[----:B------:R-:W-:-:S13]  /*0a50*/  ISETP.GE.U32.AND P0, PT, R8, 0x1000001, PT ;  /* 0x010000010800780c */ /* 0x000fda0003f06070 */
[----:B------:R-:W-:Y:S05]  /*0a60*/  @!P0 BRA `(.L_x_14) ;  /* 0x0000000000388947 */ /* 0x000fea0003800000 */
[----:B------:R-:W-:Y:S01]  /*0a70*/  IADD3 R7, PT, PT, R5, -0x3fe00000, RZ ;  /* 0xc020000005077810 */ /* 0x000fe20007ffe0ff */
[----:B------:R-:W-:Y:S02]  /*0a80*/  IMAD.MOV.U32 R6, RZ, RZ, R4 ;  /* 0x000000ffff067224 */ /* 0x000fe400078e0004 */
[----:B------:R-:W-:Y:S01]  /*0a90*/  IMAD.MOV.U32 R8, RZ, RZ, R3 ;  /* 0x000000ffff087224 */ /* 0x000fe200078e0003 */
[----:B------:R-:W0:Y:S05]  /*0aa0*/  MUFU.RCP64H R9, R7 ;  /* 0x0000000700097308 */ /* 0x000e2a0000001800 */
[----:B0-----:R-:W-:-:S08]  /*0ab0*/  DFMA R10, -R6, R8, 1 ;  /* 0x3ff00000060a742b */ /* 0x001fd00000000108 */
[----:B------:R-:W-:-:S08]  /*0ac0*/  DFMA R10, R10, R10, R10 ;  /* 0x0000000a0a0a722b */ /* 0x000fd0000000000a */
[----:B------:R-:W-:-:S08]  /*0ad0*/  DFMA R10, R8, R10, R8 ;  /* 0x0000000a080a722b */ /* 0x000fd00000000008 */
[----:B------:R-:W-:-:S08]  /*0ae0*/  DFMA R8, -R6, R10, 1 ;  /* 0x3ff000000608742b */ /* 0x000fd0000000010a */
[----:B------:R-:W-:-:S08]  /*0af0*/  DFMA R8, R10, R8, R10 ;  /* 0x000000080a08722b */ /* 0x000fd0000000000a */
[----:B------:R-:W-:-:S08]  /*0b00*/  DMUL R8, R8, 2.2250738585072013831e-308 ;  /* 0x0010000008087828 */ /* 0x000fd00000000000 */
[----:B------:R-:W-:-:S08]  /*0b10*/  DFMA R4, -R4, R8, 1 ;  /* 0x3ff000000404742b */ /* 0x000fd00000000108 */
[----:B------:R-:W-:-:S08]  /*0b20*/  DFMA R4, R4, R4, R4 ;  /* 0x000000040404722b */ /* 0x000fd00000000004 */
[----:B------:R-:W-:Y:S01]  /*0b30*/  DFMA R6, R8, R4, R8 ;  /* 0x000000040806722b */ /* 0x000fe20000000008 */
[----:B------:R-:W-:Y:S10]  /*0b40*/  BRA `(.L_x_13) ;  /* 0x0000000000307947 */ /* 0x000ff40003800000 */
.L_x_14:
[----:B------:R-:W-:Y:S01]  /*0b50*/  DMUL R4, R4, 8.11296384146066816958e+31 ;  /* 0x4690000004047828 */ /* 0x000fe20000000000 */
[----:B------:R-:W-:-:S05]  /*0b60*/  MOV R6, R3 ;  /* 0x0000000300067202 */ /* 0x000fca0000000f00 */
[----:B------:R-:W0:Y:S02]  /*0b70*/  MUFU.RCP64H R7, R5 ;  /* 0x0000000500077308 */ /* 0x000e240000001800 */
[----:B0-----:R-:W-:-:S08]  /*0b80*/  DFMA R8, -R4, R6, 1 ;  /* 0x3ff000000408742b */ /* 0x001fd00000000106 */
[----:B------:R-:W-:-:S08]  /*0b90*/  DFMA R8, R8, R8, R8 ;  /* 0x000000080808722b */ /* 0x000fd00000000008 */
[----:B------:R-:W-:-:S08]  /*0ba0*/  DFMA R8, R6, R8, R6 ;  /* 0x000000080608722b */ /* 0x000fd00000000006 */
[----:B------:R-:W-:-:S08]  /*0bb0*/  DFMA R6, -R4, R8, 1 ;  /* 0x3ff000000406742b */ /* 0x000fd00000000108 */
[----:B------:R-:W-:-:S08]  /*0bc0*/  DFMA R6, R8, R6, R8 ;  /* 0x000000060806722b */ /* 0x000fd00000000008 */
[----:B------:R-:W-:Y:S01]  /*0bd0*/  DMUL R6, R6, 8.11296384146066816958e+31 ;  /* 0x4690000006067828 */ /* 0x000fe20000000000 */
[----:B------:R-:W-:Y:S10]  /*0be0*/  BRA `(.L_x_13) ;  /* 0x0000000000087947 */ /* 0x000ff40003800000 */
.L_x_12:
[----:B------:R-:W-:Y:S01]  /*0bf0*/  LOP3.LUT R7, R5, 0x80000, RZ, 0xfc, !PT ;  /* 0x0008000005077812 */ /* 0x000fe200078efcff */
[----:B------:R-:W-:-:S07]  /*0c00*/  IMAD.MOV.U32 R6, RZ, RZ, R4 ;  /* 0x000000ffff067224 */ /* 0x000fce00078e0004 */
.L_x_13:
[----:B------:R-:W-:Y:S05]  /*0c10*/  BSYNC.RECONVERGENT B1 ;  /* 0x0000000000017941 */ /* 0x000fea0003800200 */
.L_x_11:
[----:B------:R-:W-:Y:S01]  /*0c20*/  IMAD.MOV.U32 R3, RZ, RZ, 0x0 ;  /* 0x00000000ff037424 */ /* 0x000fe200078e00ff */
[----:B------:R-:W-:Y:S01]  /*0c30*/  MOV R5, R7 ;  /* 0x0000000700057202 */ /* 0x000fe20000000f00 */
[----:B------:R-:W-:Y:S02]  /*0c40*/  IMAD.MOV.U32 R4, RZ, RZ, R6 ;  /* 0x000000ffff047224 */ /* 0x000fe400078e0006 */
[----:B------:R-:W-:Y:S05]  /*0c50*/  RET.REL.NODEC R2 `(_Z21kernelWeightedSigmoidPdS_S_i) ;  /* 0xfffffff002e87950 */ /* 0x000fea0003c3ffff */
.L_x_15:
        /* <DEDUP_REMOVED lines=10> */
.L_x_16:


//--------------------- .nv.shared.reserved.0     --------------------------
	.section	.nv.shared.reserved.0,"aw",@nobits
	.weak		__nv_reservedSMEM_offset_0_alias
	.size		__nv_reservedSMEM_offset_0_alias, 0, 64
	.other		__nv_reservedSMEM_offset_0_alias,@"STO_CUDA_RESERVED_SHARED STV_DEFAULT"
__nv_reservedSMEM_offset_0_alias:
	.zero		0
	.zero		64


//--------------------- .nv.constant0._Z18kernelUpdateWeightPdPiS_S_idS_ --------------------------
	.section	.nv.constant0._Z18kernelUpdateWeightPdPiS_S_idS_,"a",@progbits
	.sectionflags	@""
	.align	4
.nv.constant0._Z18kernelUpdateWeightPdPiS_S_idS_:
	.zero		952


//--------------------- .nv.constant0._Z21kernelWeightedSigmoidPdS_S_i --------------------------
	.section	.nv.constant0._Z21kernelWeightedSigmoidPdS_S_i,"a",@progbits
	.sectionflags	@""
	.align	4
.nv.constant0._Z21kernelWeightedSigmoidPdS_S_i:
	.zero		924


//--------------------- SYMBOLS --------------------------

	.type		.nv.reservedSmem.offset0,@object
	.size		.nv.reservedSmem.offset0,0x4
